// auto-generated by cutlass_sweep.gemm — config: {"arch": "sm_90", "cluster_m": 1, "cluster_n": 1, "dtype": "bf16", "dtype_b": "bf16", "layout": "nt", "stages": 0, "tile_k": 64, "tile_m": 256, "tile_n": 256}
#include "cutlass/cutlass.h"
#include "cutlass/gemm/collective/collective_builder.hpp"
#include "cutlass/gemm/device/gemm_universal_adapter.h"
#include "cutlass/gemm/kernel/gemm_universal.hpp"
#include "cutlass/epilogue/collective/collective_builder.hpp"

using ElemA = cutlass::bfloat16_t;
using ElemB = cutlass::bfloat16_t;
using ElemCD = cutlass::bfloat16_t;
using Acc  = float;
using TileShape    = cute::Shape<cute::_256, cute::_256, cute::_64>;
using ClusterShape = cute::Shape<cute::_1, cute::_1, cute::_1>;

using CollectiveEpilogue = typename cutlass::epilogue::collective::CollectiveBuilder<
    cutlass::arch::Sm90, cutlass::arch::OpClassTensorOp,
    TileShape, ClusterShape,
    cutlass::epilogue::collective::EpilogueTileAuto,
    Acc, Acc,
    ElemCD, cutlass::layout::RowMajor, 128 / cutlass::sizeof_bits<ElemCD>::value,
    ElemCD, cutlass::layout::RowMajor, 128 / cutlass::sizeof_bits<ElemCD>::value,
    cutlass::epilogue::collective::EpilogueScheduleAuto
  >::CollectiveOp;

using CollectiveMainloop = typename cutlass::gemm::collective::CollectiveBuilder<
    cutlass::arch::Sm90, cutlass::arch::OpClassTensorOp,
    ElemA, cutlass::layout::RowMajor, 128 / cutlass::sizeof_bits<ElemA>::value,
    ElemB, cutlass::layout::ColumnMajor, 128 / cutlass::sizeof_bits<ElemB>::value,
    Acc,
    TileShape, ClusterShape,
    cutlass::gemm::collective::StageCountAutoCarveout<static_cast<int>(sizeof(typename CollectiveEpilogue::SharedStorage))>,
    cutlass::gemm::collective::KernelScheduleAuto
  >::CollectiveOp;

using GemmKernel = cutlass::gemm::kernel::GemmUniversal<
    cute::Shape<int,int,int,int>,
    CollectiveMainloop,
    CollectiveEpilogue
>;
using Gemm = cutlass::gemm::device::GemmUniversalAdapter<GemmKernel>;

// Force the device kernel symbol into the cubin without needing a host main.
auto* _anchor = &cutlass::device_kernel<GemmKernel>;


// ===== COMPILED SASS (sm_90a) =====

	.target	sm_90a

	.elftype	@"ET_EXEC"


//--------------------- .note.nv.tkinfo           --------------------------
	.section	.note.nv.tkinfo,"",@"SHT_NOTE"
	.sectionflags	@"SHF_NOTE_NV_TKINFO"
	.tkinfo
        /*0018*/ 	.word	0x00000002
        /*0030*/ 	.string	""
        /*0030*/ 	.string	"ptxas"
        /*0030*/ 	.string	"Cuda compilation tools, release 13.0, V13.0.88"
        /*0030*/ 	.string	"Build cuda_13.0.r13.0/compiler.36424714_0"
        /*0030*/ 	.string	"-arch sm_90a -m 64 "



//--------------------- .note.nv.cuinfo           --------------------------
	.section	.note.nv.cuinfo,"",@"SHT_NOTE"
	.sectionflags	@"SHF_NOTE_NV_CUINFO"
        /*0018*/ 	.short	0x0002
        /*001a*/ 	.short	0x005a
        /*001c*/ 	.short	0x0082
	.zero		2


//--------------------- .nv.info                  --------------------------
	.section	.nv.info,"",@"SHT_CUDA_INFO"
	.align	4


	//----- nvinfo : EIATTR_REGCOUNT
	.align		4
        /*0000*/ 	.byte	0x04, 0x2f
        /*0002*/ 	.short	(.L_15 - .L_14)
	.align		4
.L_14:
        /*0004*/ 	.word	index@(_ZN7cutlass13device_kernelINS_4gemm6kernel13GemmUniversalIN4cute5tupleIJiiiiEEENS1_10collective13CollectiveMmaINS1_34MainloopSm90TmaGmmaWarpSpecializedILi3ENS5_IJNS4_1CILi1EEESB_SB_EEENS1_35KernelTmaWarpSpecializedCooperativeEEENS5_IJNSA_ILi256EEESF_NSA_ILi64EEEEEENS_10bfloat16_tENS5_IJlSB_lEEESI_SJ_NS4_8TiledMMAINS4_8MMA_AtomIJNS4_4SM904GMMA28MMA_64x256x16_F32BF16BF16_SSILNSN_5MajorE0ELSP_0ELNSN_7ScaleInE1ELSQ_1EEEEEENS4_6LayoutINS5_IJNSA_ILi2EEESB_SB_EEENS5_IJSB_NSA_ILi0EEESW_EEEEENS5_IJNS4_10UnderscoreESZ_SZ_EEEEENS4_13SM90_TMA_LOADENS4_14ComposedLayoutINS4_7SwizzleILi3ELi4ELi3EEENS4_18smem_ptr_flag_bitsILi16EEENST_INS5_IJNSA_ILi8EEESG_EEENS5_IJSG_SB_EEEEEEEvNS4_8identityES12_S1C_vS1D_EENS_8epilogue10collective6detail29Sm90TmaWarpSpecializedAdapterINS1G_15DefaultEpilogueISI_SJ_SJ_NS1F_6thread17LinearCombinationISI_Li1EffLNS1K_9ScaleType4KindE0ELNS_15FloatRoundStyleE2ESI_EENS1_15EpilogueDefaultEEEEEvvEEEEvNT_6ParamsE)
        /*0008*/ 	.word	0x000000a8


	//----- nvinfo : EIATTR_FRAME_SIZE
	.align		4
.L_15:
        /*000c*/ 	.byte	0x04, 0x11
        /*000e*/ 	.short	(.L_17 - .L_16)
	.align		4
.L_16:
        /*0010*/ 	.word	index@(_ZN7cutlass13device_kernelINS_4gemm6kernel13GemmUniversalIN4cute5tupleIJiiiiEEENS1_10collective13CollectiveMmaINS1_34MainloopSm90TmaGmmaWarpSpecializedILi3ENS5_IJNS4_1CILi1EEESB_SB_EEENS1_35KernelTmaWarpSpecializedCooperativeEEENS5_IJNSA_ILi256EEESF_NSA_ILi64EEEEEENS_10bfloat16_tENS5_IJlSB_lEEESI_SJ_NS4_8TiledMMAINS4_8MMA_AtomIJNS4_4SM904GMMA28MMA_64x256x16_F32BF16BF16_SSILNSN_5MajorE0ELSP_0ELNSN_7ScaleInE1ELSQ_1EEEEEENS4_6LayoutINS5_IJNSA_ILi2EEESB_SB_EEENS5_IJSB_NSA_ILi0EEESW_EEEEENS5_IJNS4_10UnderscoreESZ_SZ_EEEEENS4_13SM90_TMA_LOADENS4_14ComposedLayoutINS4_7SwizzleILi3ELi4ELi3EEENS4_18smem_ptr_flag_bitsILi16EEENST_INS5_IJNSA_ILi8EEESG_EEENS5_IJSG_SB_EEEEEEEvNS4_8identityES12_S1C_vS1D_EENS_8epilogue10collective6detail29Sm90TmaWarpSpecializedAdapterINS1G_15DefaultEpilogueISI_SJ_SJ_NS1F_6thread17LinearCombinationISI_Li1EffLNS1K_9ScaleType4KindE0ELNS_15FloatRoundStyleE2ESI_EENS1_15EpilogueDefaultEEEEEvvEEEEvNT_6ParamsE)
        /*0014*/ 	.word	0x00000788


	//----- nvinfo : EIATTR_MIN_STACK_SIZE
	.align		4
.L_17:
        /*0018*/ 	.byte	0x04, 0x12
        /*001a*/ 	.short	(.L_19 - .L_18)
	.align		4
.L_18:
        /*001c*/ 	.word	index@(_ZN7cutlass13device_kernelINS_4gemm6kernel13GemmUniversalIN4cute5tupleIJiiiiEEENS1_10collective13CollectiveMmaINS1_34MainloopSm90TmaGmmaWarpSpecializedILi3ENS5_IJNS4_1CILi1EEESB_SB_EEENS1_35KernelTmaWarpSpecializedCooperativeEEENS5_IJNSA_ILi256EEESF_NSA_ILi64EEEEEENS_10bfloat16_tENS5_IJlSB_lEEESI_SJ_NS4_8TiledMMAINS4_8MMA_AtomIJNS4_4SM904GMMA28MMA_64x256x16_F32BF16BF16_SSILNSN_5MajorE0ELSP_0ELNSN_7ScaleInE1ELSQ_1EEEEEENS4_6LayoutINS5_IJNSA_ILi2EEESB_SB_EEENS5_IJSB_NSA_ILi0EEESW_EEEEENS5_IJNS4_10UnderscoreESZ_SZ_EEEEENS4_13SM90_TMA_LOADENS4_14ComposedLayoutINS4_7SwizzleILi3ELi4ELi3EEENS4_18smem_ptr_flag_bitsILi16EEENST_INS5_IJNSA_ILi8EEESG_EEENS5_IJSG_SB_EEEEEEEvNS4_8identityES12_S1C_vS1D_EENS_8epilogue10collective6detail29Sm90TmaWarpSpecializedAdapterINS1G_15DefaultEpilogueISI_SJ_SJ_NS1F_6thread17LinearCombinationISI_Li1EffLNS1K_9ScaleType4KindE0ELNS_15FloatRoundStyleE2ESI_EENS1_15EpilogueDefaultEEEEEvvEEEEvNT_6ParamsE)
        /*0020*/ 	.word	0x00000788
.L_19:


//--------------------- .nv.compat                --------------------------
	.section	.nv.compat,"",@"SHT_CUDA_COMPAT_INFO"
	.align	4
        /*0000*/ 	.byte	0x02, 0x09, 0x01, 0x00, 0x02, 0x02, 0x04, 0x00, 0x02, 0x05, 0x05, 0x00, 0x03, 0x07, 0x01, 0x01
        /*0010*/ 	.byte	0x02, 0x03, 0x01, 0x00, 0x02, 0x06, 0x01, 0x00, 0x04, 0x0b, 0x08, 0x00, 0x00, 0x00, 0x00, 0x00
        /*0020*/ 	.byte	0x00, 0x00, 0x00, 0x00


//--------------------- .nv.info._ZN7cutlass13device_kernelINS_4gemm6kernel13GemmUniversalIN4cute5tupleIJiiiiEEENS1_10collective13CollectiveMmaINS1_34MainloopSm90TmaGmmaWarpSpecializedILi3ENS5_IJNS4_1CILi1EEESB_SB_EEENS1_35KernelTmaWarpSpecializedCooperativeEEENS5_IJNSA_ILi256EEESF_NSA_ILi64EEEEEENS_10bfloat16_tENS5_IJlSB_lEEESI_SJ_NS4_8TiledMMAINS4_8MMA_AtomIJNS4_4SM904GMMA28MMA_64x256x16_F32BF16BF16_SSILNSN_5MajorE0ELSP_0ELNSN_7ScaleInE1ELSQ_1EEEEEENS4_6LayoutINS5_IJNSA_ILi2EEESB_SB_EEENS5_IJSB_NSA_ILi0EEESW_EEEEENS5_IJNS4_10UnderscoreESZ_SZ_EEEEENS4_13SM90_TMA_LOADENS4_14ComposedLayoutINS4_7SwizzleILi3ELi4ELi3EEENS4_18smem_ptr_flag_bitsILi16EEENST_INS5_IJNSA_ILi8EEESG_EEENS5_IJSG_SB_EEEEEEEvNS4_8identityES12_S1C_vS1D_EENS_8epilogue10collective6detail29Sm90TmaWarpSpecializedAdapterINS1G_15DefaultEpilogueISI_SJ_SJ_NS1F_6thread17LinearCombinationISI_Li1EffLNS1K_9ScaleType4KindE0ELNS_15FloatRoundStyleE2ESI_EENS1_15EpilogueDefaultEEEEEvvEEEEvNT_6ParamsE --------------------------
	.section	.nv.info._ZN7cutlass13device_kernelINS_4gemm6kernel13GemmUniversalIN4cute5tupleIJiiiiEEENS1_10collective13CollectiveMmaINS1_34MainloopSm90TmaGmmaWarpSpecializedILi3ENS5_IJNS4_1CILi1EEESB_SB_EEENS1_35KernelTmaWarpSpecializedCooperativeEEENS5_IJNSA_ILi256EEESF_NSA_ILi64EEEEEENS_10bfloat16_tENS5_IJlSB_lEEESI_SJ_NS4_8TiledMMAINS4_8MMA_AtomIJNS4_4SM904GMMA28MMA_64x256x16_F32BF16BF16_SSILNSN_5MajorE0ELSP_0ELNSN_7ScaleInE1ELSQ_1EEEEEENS4_6LayoutINS5_IJNSA_ILi2EEESB_SB_EEENS5_IJSB_NSA_ILi0EEESW_EEEEENS5_IJNS4_10UnderscoreESZ_SZ_EEEEENS4_13SM90_TMA_LOADENS4_14ComposedLayoutINS4_7SwizzleILi3ELi4ELi3EEENS4_18smem_ptr_flag_bitsILi16EEENST_INS5_IJNSA_ILi8EEESG_EEENS5_IJSG_SB_EEEEEEEvNS4_8identityES12_S1C_vS1D_EENS_8epilogue10collective6detail29Sm90TmaWarpSpecializedAdapterINS1G_15DefaultEpilogueISI_SJ_SJ_NS1F_6thread17LinearCombinationISI_Li1EffLNS1K_9ScaleType4KindE0ELNS_15FloatRoundStyleE2ESI_EENS1_15EpilogueDefaultEEEEEvvEEEEvNT_6ParamsE,"",@"SHT_CUDA_INFO"
	.sectionflags	@""
	.align	4


	//----- nvinfo : EIATTR_CUDA_API_VERSION
	.align		4
        /*0000*/ 	.byte	0x04, 0x37
        /*0002*/ 	.short	(.L_21 - .L_20)
.L_20:
        /*0004*/ 	.word	0x00000082


	//----- nvinfo : EIATTR_KPARAM_INFO
	.align		4
.L_21:
        /*0008*/ 	.byte	0x04, 0x17
        /*000a*/ 	.short	(.L_23 - .L_22)
.L_22:
        /*000c*/ 	.word	0x00000000
        /*0010*/ 	.short	0x0000
        /*0012*/ 	.short	0x0070
        /*0014*/ 	.byte	0x00, 0xf0, 0x01, 0x10


	//----- nvinfo : EIATTR_SPARSE_MMA_MASK
	.align		4
.L_23:
        /*0018*/ 	.byte	0x03, 0x50
        /*001a*/ 	.short	0x0000


	//----- nvinfo : EIATTR_MAXREG_COUNT
	.align		4
        /*001c*/ 	.byte	0x03, 0x1b
        /*001e*/ 	.short	0x00a8


	//----- nvinfo : EIATTR_NUM_BARRIERS
	.align		4
        /*0020*/ 	.byte	0x02, 0x4c
        /*0022*/ 	.byte	0x01
	.zero		1


	//----- nvinfo : EIATTR_EXTERNS
	.align		4
        /*0024*/ 	.byte	0x04, 0x0f
        /*0026*/ 	.short	(.L_25 - .L_24)


	//   ....[0]....
	.align		4
.L_24:
        /*0028*/ 	.word	index@(__assertfail)


	//----- nvinfo : EIATTR_ANNOTATIONS
	.align		4
.L_25:
        /*002c*/ 	.byte	0x04, 0x55
        /*002e*/ 	.short	(.L_27 - .L_26)


	//   ....[0]....
.L_26:
        /*0030*/ 	.word	0x00000001
        /*0034*/ 	.byte	0x80, 0x06, 0x00, 0x00, 0x01, 0x00, 0x00, 0x00, 0xa0, 0x06, 0x00, 0x00, 0x01, 0x00, 0x00, 0x00
        /* <DEDUP_REMOVED lines=713> */
        /*2cd4*/ 	.byte	0xc0, 0xad, 0x01, 0x00, 0x01, 0x00, 0x00, 0x00, 0xe0, 0xad, 0x01, 0x00


	//----- nvinfo : EIATTR_MERCURY_ISA_VERSION
	.align		4
.L_27:
        /*2ce0*/ 	.byte	0x03, 0x5f
        /*2ce2*/ 	.short	0x0101


	//----- nvinfo : EIATTR_INT_WARP_WIDE_INSTR_OFFSETS
	.align		4
        /*2ce4*/ 	.byte	0x04, 0x31
        /*2ce6*/ 	.short	(.L_29 - .L_28)


	//   ....[0]....
.L_28:
        /*2ce8*/ 	.word	0x000004e0


	//   ....[1]....
        /*2cec*/ 	.word	0x000004f0


	//   ....[2]....
        /*2cf0*/ 	.word	0x00000580


	//----- nvinfo : EIATTR_COOP_GROUP_MASK_REGIDS
	.align		4
.L_29:
        /*2cf4*/ 	.byte	0x04, 0x29
        /*2cf6*/ 	.short	(.L_31 - .L_30)


	//   ....[0]....
.L_30:
        /*2cf8*/ 	.word	0xffffffff


	//   ....[1]....
        /*2cfc*/ 	.word	0xffffffff


	//   ....[2]....
        /*2d00*/ 	.word	0xffffffff


	//   ....[3]....
        /*2d04*/ 	.word	0xffffffff


	//   ....[4]....
        /*2d08*/ 	.word	0xffffffff


	//----- nvinfo : EIATTR_COOP_GROUP_INSTR_OFFSETS
	.align		4
.L_31:
        /*2d0c*/ 	.byte	0x04, 0x28
        /*2d0e*/ 	.short	(.L_33 - .L_32)


	//   ....[0]....
.L_32:
        /*2d10*/ 	.word	0x00000070


	//   ....[1]....
        /*2d14*/ 	.word	0x00000080


	//   ....[2]....
        /*2d18*/ 	.word	0x000001a0


	//   ....[3]....
        /*2d1c*/ 	.word	0x00000390


	//   ....[4]....
        /*2d20*/ 	.word	0x00001150


	//----- nvinfo : EIATTR_REG_RECONFIG
	.align		4
.L_33:
        /*2d24*/ 	.byte	0x01, 0x54
	.zero		2


	//----- nvinfo : EIATTR_SYSCALL_OFFSETS
	.align		4
        /*2d28*/ 	.byte	0x04, 0x46
        /*2d2a*/ 	.short	(.L_35 - .L_34)


	//   ....[0]....
.L_34:
        /*2d2c*/ 	.word	0x00001300


	//----- nvinfo : EIATTR_MBARRIER_INSTR_OFFSETS
	.align		4
.L_35:
        /*2d30*/ 	.byte	0x04, 0x39
        /*2d32*/ 	.short	(.L_37 - .L_36)


	//   ....[0]....
.L_36:
        /*2d34*/ 	.word	0x00000320
        /*2d38*/ 	.word	0x000000ff
        /*2d3c*/ 	.word	0x00000000
        /*2d40*/ 	.short	0x0100
        /*2d42*/ 	.byte	0x08
	.zero		1


	//   ....[1]....
        /*2d44*/ 	.word	0x00000330
        /*2d48*/ 	.word	0x000000ff
        /*2d4c*/ 	.word	0x00000018
        /*2d50*/ 	.short	0x0100
        /*2d52*/ 	.byte	0x08
	.zero		1


	//   ....[2]....
        /*2d54*/ 	.word	0x00000340
        /*2d58*/ 	.word	0x000000ff
        /*2d5c*/ 	.word	0x00000008
        /*2d60*/ 	.short	0x0100
        /*2d62*/ 	.byte	0x08
	.zero		1


	//   ....[3]....
        /*2d64*/ 	.word	0x00000350
        /*2d68*/ 	.word	0x000000ff
        /*2d6c*/ 	.word	0x00000020
        /*2d70*/ 	.short	0x0100
        /*2d72*/ 	.byte	0x08
	.zero		1


	//   ....[4]....
        /*2d74*/ 	.word	0x00000360
        /*2d78*/ 	.word	0x000000ff
        /*2d7c*/ 	.word	0x00000010
        /*2d80*/ 	.short	0x0100
        /*2d82*/ 	.byte	0x08
	.zero		1


	//   ....[5]....
        /*2d84*/ 	.word	0x00000370
        /*2d88*/ 	.word	0x000000ff
        /*2d8c*/ 	.word	0x00000028
        /*2d90*/ 	.short	0x0100
        /*2d92*/ 	.byte	0x08
	.zero		1


	//   ....[6]....
        /*2d94*/ 	.word	0x00000600
        /*2d98*/ 	.word	0x000000ff
        /*2d9c*/ 	.word	0x00000040
        /*2da0*/ 	.short	0x0100
        /*2da2*/ 	.byte	0x10
	.zero		1


	//   ....[7]....
        /*2da4*/ 	.word	0x00000690
        /*2da8*/ 	.word	0x000000ff
        /*2dac*/ 	.word	0x00000048
        /*2db0*/ 	.short	0x0100
        /*2db2*/ 	.byte	0x10
	.zero		1


	//   ....[8]....
        /*2db4*/ 	.word	0x000013a0
        /*2db8*/ 	.word	0x00000003
        /*2dbc*/ 	.word	0x00000000
        /*2dc0*/ 	.short	0x010a
        /*2dc2*/ 	.byte	0x3f
	.zero		1


	//   ....[9]....
        /*2dc4*/ 	.word	0x000013e0
        /*2dc8*/ 	.word	0x00000003
        /*2dcc*/ 	.word	0x00000000
        /*2dd0*/ 	.short	0x010a
        /*2dd2*/ 	.byte	0x3f
	.zero		1


	//   ....[10]....
        /*2dd4*/ 	.word	0x000049e0
        /*2dd8*/ 	.word	0x000000ff
        /*2ddc*/ 	.word	0x00000000
        /*2de0*/ 	.short	0x010a
        /*2de2*/ 	.byte	0x08
	.zero		1


	//   ....[11]....
        /*2de4*/ 	.word	0x00004a20
        /*2de8*/ 	.word	0x000000ff
        /*2dec*/ 	.word	0x00000000
        /*2df0*/ 	.short	0x010a
        /*2df2*/ 	.byte	0x08
	.zero		1


	//   ....[12]....
        /*2df4*/ 	.word	0x00008af0
        /*2df8*/ 	.word	0x000000ff
        /*2dfc*/ 	.word	0x00000000
        /*2e00*/ 	.short	0x0101
        /*2e02*/ 	.byte	0x0c
	.zero		1


	//   ....[13]....
        /*2e04*/ 	.word	0x00008d00
        /*2e08*/ 	.word	0x000000ff
        /*2e0c*/ 	.word	0x00000000
        /*2e10*/ 	.short	0x0101
        /*2e12*/ 	.byte	0x06
	.zero		1


	//   ....[14]....
        /*2e14*/ 	.word	0x0001a990
        /*2e18*/ 	.word	0x0000000a
        /*2e1c*/ 	.word	0x00000018
        /*2e20*/ 	.short	0x010a
        /*2e22*/ 	.byte	0x3f
	.zero		1


	//   ....[15]....
        /*2e24*/ 	.word	0x0001ace0
        /*2e28*/ 	.word	0x00000002
        /*2e2c*/ 	.word	0x00000048
        /*2e30*/ 	.short	0x0101
        /*2e32*/ 	.byte	0x3f
	.zero		1


	//   ....[16]....
        /*2e34*/ 	.word	0x0001b4e0
        /*2e38*/ 	.word	0x00000005
        /*2e3c*/ 	.word	0x00000000
        /*2e40*/ 	.short	0x010a
        /*2e42*/ 	.byte	0x3f
	.zero		1


	//   ....[17]....
        /*2e44*/ 	.word	0x0001b570
        /*2e48*/ 	.word	0x00000007
        /*2e4c*/ 	.word	0x00000000
        /*2e50*/ 	.short	0x010a
        /*2e52*/ 	.byte	0x3f
	.zero		1


	//   ....[18]....
        /*2e54*/ 	.word	0x0001b600
        /*2e58*/ 	.word	0x00000003
        /*2e5c*/ 	.word	0x00000000
        /*2e60*/ 	.short	0x010a
        /*2e62*/ 	.byte	0x3f
	.zero		1


	//   ....[19]....
        /*2e64*/ 	.word	0x0001b660
        /*2e68*/ 	.word	0x00000003
        /*2e6c*/ 	.word	0x00000000
        /*2e70*/ 	.short	0x010a
        /*2e72*/ 	.byte	0x3f
	.zero		1


	//   ....[20]....
        /*2e74*/ 	.word	0x0001b6c0
        /*2e78*/ 	.word	0x00000005
        /*2e7c*/ 	.word	0x00000000
        /*2e80*/ 	.short	0x010a
        /*2e82*/ 	.byte	0x3f
	.zero		1


	//   ....[21]....
        /*2e84*/ 	.word	0x0001b790
        /*2e88*/ 	.word	0x0000000a
        /*2e8c*/ 	.word	0x00000018
        /*2e90*/ 	.short	0x010a
        /*2e92*/ 	.byte	0x3f
	.zero		1


	//   ....[22]....
        /*2e94*/ 	.word	0x0001b860
        /*2e98*/ 	.word	0x00000005
        /*2e9c*/ 	.word	0x00000000
        /*2ea0*/ 	.short	0x010a
        /*2ea2*/ 	.byte	0x3f
	.zero		1


	//   ....[23]....
        /*2ea4*/ 	.word	0x0001b8b0
        /*2ea8*/ 	.word	0x00000007
        /*2eac*/ 	.word	0x00000000
        /*2eb0*/ 	.short	0x010a
        /*2eb2*/ 	.byte	0x3f
	.zero		1


	//----- nvinfo : EIATTR_NUM_MBARRIERS
	.align		4
.L_37:
        /*2eb4*/ 	.byte	0x03, 0x38
        /*2eb6*/ 	.short	0x0008


	//----- nvinfo : EIATTR_EXIT_INSTR_OFFSETS
	.align		4
        /*2eb8*/ 	.byte	0x04, 0x1c
        /*2eba*/ 	.short	(.L_39 - .L_38)


	//   ....[0]....
.L_38:
        /*2ebc*/ 	.word	0x00000700


	//   ....[1]....
        /*2ec0*/ 	.word	0x00001070


	//   ....[2]....
        /*2ec4*/ 	.word	0x00019f10


	//   ....[3]....
        /*2ec8*/ 	.word	0x0001a620


	//   ....[4]....
        /*2ecc*/ 	.word	0x0001b650


	//----- nvinfo : EIATTR_MAX_THREADS
	.align		4
.L_39:
        /*2ed0*/ 	.byte	0x04, 0x05
        /*2ed2*/ 	.short	(.L_41 - .L_40)
.L_40:
        /*2ed4*/ 	.word	0x00000180
        /*2ed8*/ 	.word	0x00000001
        /*2edc*/ 	.word	0x00000001


	//----- nvinfo : EIATTR_CRS_STACK_SIZE
	.align		4
.L_41:
        /*2ee0*/ 	.byte	0x04, 0x1e
        /*2ee2*/ 	.short	(.L_43 - .L_42)
.L_42:
        /*2ee4*/ 	.word	0x00000000


	//----- nvinfo : EIATTR_CBANK_PARAM_SIZE
	.align		4
.L_43:
        /*2ee8*/ 	.byte	0x03, 0x19
        /*2eea*/ 	.short	0x0470


	//----- nvinfo : EIATTR_PARAM_CBANK
	.align		4
        /*2eec*/ 	.byte	0x04, 0x0a
        /*2eee*/ 	.short	(.L_45 - .L_44)
	.align		4
.L_44:
        /*2ef0*/ 	.word	index@(.nv.constant0._ZN7cutlass13device_kernelINS_4gemm6kernel13GemmUniversalIN4cute5tupleIJiiiiEEENS1_10collective13CollectiveMmaINS1_34MainloopSm90TmaGmmaWarpSpecializedILi3ENS5_IJNS4_1CILi1EEESB_SB_EEENS1_35KernelTmaWarpSpecializedCooperativeEEENS5_IJNSA_ILi256EEESF_NSA_ILi64EEEEEENS_10bfloat16_tENS5_IJlSB_lEEESI_SJ_NS4_8TiledMMAINS4_8MMA_AtomIJNS4_4SM904GMMA28MMA_64x256x16_F32BF16BF16_SSILNSN_5MajorE0ELSP_0ELNSN_7ScaleInE1ELSQ_1EEEEEENS4_6LayoutINS5_IJNSA_ILi2EEESB_SB_EEENS5_IJSB_NSA_ILi0EEESW_EEEEENS5_IJNS4_10UnderscoreESZ_SZ_EEEEENS4_13SM90_TMA_LOADENS4_14ComposedLayoutINS4_7SwizzleILi3ELi4ELi3EEENS4_18smem_ptr_flag_bitsILi16EEENST_INS5_IJNSA_ILi8EEESG_EEENS5_IJSG_SB_EEEEEEEvNS4_8identityES12_S1C_vS1D_EENS_8epilogue10collective6detail29Sm90TmaWarpSpecializedAdapterINS1G_15DefaultEpilogueISI_SJ_SJ_NS1F_6thread17LinearCombinationISI_Li1EffLNS1K_9ScaleType4KindE0ELNS_15FloatRoundStyleE2ESI_EENS1_15EpilogueDefaultEEEEEvvEEEEvNT_6ParamsE)
        /*2ef4*/ 	.short	0x0210
        /*2ef6*/ 	.short	0x0470


	//----- nvinfo : EIATTR_SW_WAR
	.align		4
.L_45:
        /*2ef8*/ 	.byte	0x04, 0x36
        /*2efa*/ 	.short	(.L_47 - .L_46)
.L_46:
        /*2efc*/ 	.word	0x00000008
.L_47:


//--------------------- .nv.callgraph             --------------------------
	.section	.nv.callgraph,"",@"SHT_CUDA_CALLGRAPH"
	.align	4
	.sectionentsize	8
	.align		4
        /*0000*/ 	.word	0x00000000
	.align		4
        /*0004*/ 	.word	0xffffffff
	.align		4
        /*0008*/ 	.word	index@(_ZN7cutlass13device_kernelINS_4gemm6kernel13GemmUniversalIN4cute5tupleIJiiiiEEENS1_10collective13CollectiveMmaINS1_34MainloopSm90TmaGmmaWarpSpecializedILi3ENS5_IJNS4_1CILi1EEESB_SB_EEENS1_35KernelTmaWarpSpecializedCooperativeEEENS5_IJNSA_ILi256EEESF_NSA_ILi64EEEEEENS_10bfloat16_tENS5_IJlSB_lEEESI_SJ_NS4_8TiledMMAINS4_8MMA_AtomIJNS4_4SM904GMMA28MMA_64x256x16_F32BF16BF16_SSILNSN_5MajorE0ELSP_0ELNSN_7ScaleInE1ELSQ_1EEEEEENS4_6LayoutINS5_IJNSA_ILi2EEESB_SB_EEENS5_IJSB_NSA_ILi0EEESW_EEEEENS5_IJNS4_10UnderscoreESZ_SZ_EEEEENS4_13SM90_TMA_LOADENS4_14ComposedLayoutINS4_7SwizzleILi3ELi4ELi3EEENS4_18smem_ptr_flag_bitsILi16EEENST_INS5_IJNSA_ILi8EEESG_EEENS5_IJSG_SB_EEEEEEEvNS4_8identityES12_S1C_vS1D_EENS_8epilogue10collective6detail29Sm90TmaWarpSpecializedAdapterINS1G_15DefaultEpilogueISI_SJ_SJ_NS1F_6thread17LinearCombinationISI_Li1EffLNS1K_9ScaleType4KindE0ELNS_15FloatRoundStyleE2ESI_EENS1_15EpilogueDefaultEEEEEvvEEEEvNT_6ParamsE)
	.align		4
        /*000c*/ 	.word	index@(__assertfail)
	.align		4
        /*0010*/ 	.word	0x00000000
	.align		4
        /*0014*/ 	.word	0xfffffffe
	.align		4
        /*0018*/ 	.word	0x00000000
	.align		4
        /*001c*/ 	.word	0xfffffffd
	.align		4
        /*0020*/ 	.word	0x00000000
	.align		4
        /*0024*/ 	.word	0xfffffffc


//--------------------- .nv.constant4             --------------------------
	.section	.nv.constant4,"a",@progbits
	.align	8
	.align		8
.nv.constant4:
        /*0000*/ 	.dword	__assertfail
	.align		8
        /*0008*/ 	.dword	__unnamed_1
	.align		8
        /*0010*/ 	.dword	_ZN40_INTERNAL_2fd299bd_4_k_cu_16210788_215634cuda3std3__45__cpo5beginE
	.align		8
        /*0018*/ 	.dword	_ZN40_INTERNAL_2fd299bd_4_k_cu_16210788_215634cuda3std3__45__cpo3endE
	.align		8
        /*0020*/ 	.dword	_ZN40_INTERNAL_2fd299bd_4_k_cu_16210788_215634cuda3std3__45__cpo6cbeginE
	.align		8
        /*0028*/ 	.dword	_ZN40_INTERNAL_2fd299bd_4_k_cu_16210788_215634cuda3std3__45__cpo4cendE
	.align		8
        /*0030*/ 	.dword	_ZN40_INTERNAL_2fd299bd_4_k_cu_16210788_215634cuda3std3__442_GLOBAL__N__2fd299bd_4_k_cu_16210788_215636ignoreE
	.align		8
        /*0038*/ 	.dword	_ZN40_INTERNAL_2fd299bd_4_k_cu_16210788_215634cuda3std3__419piecewise_constructE
	.align		8
        /*0040*/ 	.dword	_ZN40_INTERNAL_2fd299bd_4_k_cu_16210788_215634cuda3std3__48in_placeE
	.align		8
        /*0048*/ 	.dword	_ZN40_INTERNAL_2fd299bd_4_k_cu_16210788_215634cuda3std6ranges3__45__cpo4swapE
	.align		8
        /*0050*/ 	.dword	_ZN40_INTERNAL_2fd299bd_4_k_cu_16210788_215634cuda3std6ranges3__45__cpo9iter_moveE
	.align		8
        /*0058*/ 	.dword	_ZN40_INTERNAL_2fd299bd_4_k_cu_16210788_215634cute7productE
	.align		8
        /*0060*/ 	.dword	_ZN40_INTERNAL_2fd299bd_4_k_cu_16210788_215634cute1_E
	.align		8
        /*0068*/ 	.dword	$str$22
	.align		8
        /*0070*/ 	.dword	$str$23


//--------------------- .text._ZN7cutlass13device_kernelINS_4gemm6kernel13GemmUniversalIN4cute5tupleIJiiiiEEENS1_10collective13CollectiveMmaINS1_34MainloopSm90TmaGmmaWarpSpecializedILi3ENS5_IJNS4_1CILi1EEESB_SB_EEENS1_35KernelTmaWarpSpecializedCooperativeEEENS5_IJNSA_ILi256EEESF_NSA_ILi64EEEEEENS_10bfloat16_tENS5_IJlSB_lEEESI_SJ_NS4_8TiledMMAINS4_8MMA_AtomIJNS4_4SM904GMMA28MMA_64x256x16_F32BF16BF16_SSILNSN_5MajorE0ELSP_0ELNSN_7ScaleInE1ELSQ_1EEEEEENS4_6LayoutINS5_IJNSA_ILi2EEESB_SB_EEENS5_IJSB_NSA_ILi0EEESW_EEEEENS5_IJNS4_10UnderscoreESZ_SZ_EEEEENS4_13SM90_TMA_LOADENS4_14ComposedLayoutINS4_7SwizzleILi3ELi4ELi3EEENS4_18smem_ptr_flag_bitsILi16EEENST_INS5_IJNSA_ILi8EEESG_EEENS5_IJSG_SB_EEEEEEEvNS4_8identityES12_S1C_vS1D_EENS_8epilogue10collective6detail29Sm90TmaWarpSpecializedAdapterINS1G_15DefaultEpilogueISI_SJ_SJ_NS1F_6thread17LinearCombinationISI_Li1EffLNS1K_9ScaleType4KindE0ELNS_15FloatRoundStyleE2ESI_EENS1_15EpilogueDefaultEEEEEvvEEEEvNT_6ParamsE --------------------------
	.section	.text._ZN7cutlass13device_kernelINS_4gemm6kernel13GemmUniversalIN4cute5tupleIJiiiiEEENS1_10collective13CollectiveMmaINS1_34MainloopSm90TmaGmmaWarpSpecializedILi3ENS5_IJNS4_1CILi1EEESB_SB_EEENS1_35KernelTmaWarpSpecializedCooperativeEEENS5_IJNSA_ILi256EEESF_NSA_ILi64EEEEEENS_10bfloat16_tENS5_IJlSB_lEEESI_SJ_NS4_8TiledMMAINS4_8MMA_AtomIJNS4_4SM904GMMA28MMA_64x256x16_F32BF16BF16_SSILNSN_5MajorE0ELSP_0ELNSN_7ScaleInE1ELSQ_1EEEEEENS4_6LayoutINS5_IJNSA_ILi2EEESB_SB_EEENS5_IJSB_NSA_ILi0EEESW_EEEEENS5_IJNS4_10UnderscoreESZ_SZ_EEEEENS4_13SM90_TMA_LOADENS4_14ComposedLayoutINS4_7SwizzleILi3ELi4ELi3EEENS4_18smem_ptr_flag_bitsILi16EEENST_INS5_IJNSA_ILi8EEESG_EEENS5_IJSG_SB_EEEEEEEvNS4_8identityES12_S1C_vS1D_EENS_8epilogue10collective6detail29Sm90TmaWarpSpecializedAdapterINS1G_15DefaultEpilogueISI_SJ_SJ_NS1F_6thread17LinearCombinationISI_Li1EffLNS1K_9ScaleType4KindE0ELNS_15FloatRoundStyleE2ESI_EENS1_15EpilogueDefaultEEEEEvvEEEEvNT_6ParamsE,"ax",@progbits
	.align	128
.text._ZN7cutlass13device_kernelINS_4gemm6kernel13GemmUniversalIN4cute5tupleIJiiiiEEENS1_10collective13CollectiveMmaINS1_34MainloopSm90TmaGmmaWarpSpecializedILi3ENS5_IJNS4_1CILi1EEESB_SB_EEENS1_35KernelTmaWarpSpecializedCooperativeEEENS5_IJNSA_ILi256EEESF_NSA_ILi64EEEEEENS_10bfloat16_tENS5_IJlSB_lEEESI_SJ_NS4_8TiledMMAINS4_8MMA_AtomIJNS4_4SM904GMMA28MMA_64x256x16_F32BF16BF16_SSILNSN_5MajorE0ELSP_0ELNSN_7ScaleInE1ELSQ_1EEEEEENS4_6LayoutINS5_IJNSA_ILi2EEESB_SB_EEENS5_IJSB_NSA_ILi0EEESW_EEEEENS5_IJNS4_10UnderscoreESZ_SZ_EEEEENS4_13SM90_TMA_LOADENS4_14ComposedLayoutINS4_7SwizzleILi3ELi4ELi3EEENS4_18smem_ptr_flag_bitsILi16EEENST_INS5_IJNSA_ILi8EEESG_EEENS5_IJSG_SB_EEEEEEEvNS4_8identityES12_S1C_vS1D_EENS_8epilogue10collective6detail29Sm90TmaWarpSpecializedAdapterINS1G_15DefaultEpilogueISI_SJ_SJ_NS1F_6thread17LinearCombinationISI_Li1EffLNS1K_9ScaleType4KindE0ELNS_15FloatRoundStyleE2ESI_EENS1_15EpilogueDefaultEEEEEvvEEEEvNT_6ParamsE:
        .type           _ZN7cutlass13device_kernelINS_4gemm6kernel13GemmUniversalIN4cute5tupleIJiiiiEEENS1_10collective13CollectiveMmaINS1_34MainloopSm90TmaGmmaWarpSpecializedILi3ENS5_IJNS4_1CILi1EEESB_SB_EEENS1_35KernelTmaWarpSpecializedCooperativeEEENS5_IJNSA_ILi256EEESF_NSA_ILi64EEEEEENS_10bfloat16_tENS5_IJlSB_lEEESI_SJ_NS4_8TiledMMAINS4_8MMA_AtomIJNS4_4SM904GMMA28MMA_64x256x16_F32BF16BF16_SSILNSN_5MajorE0ELSP_0ELNSN_7ScaleInE1ELSQ_1EEEEEENS4_6LayoutINS5_IJNSA_ILi2EEESB_SB_EEENS5_IJSB_NSA_ILi0EEESW_EEEEENS5_IJNS4_10UnderscoreESZ_SZ_EEEEENS4_13SM90_TMA_LOADENS4_14ComposedLayoutINS4_7SwizzleILi3ELi4ELi3EEENS4_18smem_ptr_flag_bitsILi16EEENST_INS5_IJNSA_ILi8EEESG_EEENS5_IJSG_SB_EEEEEEEvNS4_8identityES12_S1C_vS1D_EENS_8epilogue10collective6detail29Sm90TmaWarpSpecializedAdapterINS1G_15DefaultEpilogueISI_SJ_SJ_NS1F_6thread17LinearCombinationISI_Li1EffLNS1K_9ScaleType4KindE0ELNS_15FloatRoundStyleE2ESI_EENS1_15EpilogueDefaultEEEEEvvEEEEvNT_6ParamsE,@function
        .size           _ZN7cutlass13device_kernelINS_4gemm6kernel13GemmUniversalIN4cute5tupleIJiiiiEEENS1_10collective13CollectiveMmaINS1_34MainloopSm90TmaGmmaWarpSpecializedILi3ENS5_IJNS4_1CILi1EEESB_SB_EEENS1_35KernelTmaWarpSpecializedCooperativeEEENS5_IJNSA_ILi256EEESF_NSA_ILi64EEEEEENS_10bfloat16_tENS5_IJlSB_lEEESI_SJ_NS4_8TiledMMAINS4_8MMA_AtomIJNS4_4SM904GMMA28MMA_64x256x16_F32BF16BF16_SSILNSN_5MajorE0ELSP_0ELNSN_7ScaleInE1ELSQ_1EEEEEENS4_6LayoutINS5_IJNSA_ILi2EEESB_SB_EEENS5_IJSB_NSA_ILi0EEESW_EEEEENS5_IJNS4_10UnderscoreESZ_SZ_EEEEENS4_13SM90_TMA_LOADENS4_14ComposedLayoutINS4_7SwizzleILi3ELi4ELi3EEENS4_18smem_ptr_flag_bitsILi16EEENST_INS5_IJNSA_ILi8EEESG_EEENS5_IJSG_SB_EEEEEEEvNS4_8identityES12_S1C_vS1D_EENS_8epilogue10collective6detail29Sm90TmaWarpSpecializedAdapterINS1G_15DefaultEpilogueISI_SJ_SJ_NS1F_6thread17LinearCombinationISI_Li1EffLNS1K_9ScaleType4KindE0ELNS_15FloatRoundStyleE2ESI_EENS1_15EpilogueDefaultEEEEEvvEEEEvNT_6ParamsE,(.L_x_574 - _ZN7cutlass13device_kernelINS_4gemm6kernel13GemmUniversalIN4cute5tupleIJiiiiEEENS1_10collective13CollectiveMmaINS1_34MainloopSm90TmaGmmaWarpSpecializedILi3ENS5_IJNS4_1CILi1EEESB_SB_EEENS1_35KernelTmaWarpSpecializedCooperativeEEENS5_IJNSA_ILi256EEESF_NSA_ILi64EEEEEENS_10bfloat16_tENS5_IJlSB_lEEESI_SJ_NS4_8TiledMMAINS4_8MMA_AtomIJNS4_4SM904GMMA28MMA_64x256x16_F32BF16BF16_SSILNSN_5MajorE0ELSP_0ELNSN_7ScaleInE1ELSQ_1EEEEEENS4_6LayoutINS5_IJNSA_ILi2EEESB_SB_EEENS5_IJSB_NSA_ILi0EEESW_EEEEENS5_IJNS4_10UnderscoreESZ_SZ_EEEEENS4_13SM90_TMA_LOADENS4_14ComposedLayoutINS4_7SwizzleILi3ELi4ELi3EEENS4_18smem_ptr_flag_bitsILi16EEENST_INS5_IJNSA_ILi8EEESG_EEENS5_IJSG_SB_EEEEEEEvNS4_8identityES12_S1C_vS1D_EENS_8epilogue10collective6detail29Sm90TmaWarpSpecializedAdapterINS1G_15DefaultEpilogueISI_SJ_SJ_NS1F_6thread17LinearCombinationISI_Li1EffLNS1K_9ScaleType4KindE0ELNS_15FloatRoundStyleE2ESI_EENS1_15EpilogueDefaultEEEEEvvEEEEvNT_6ParamsE)
        .other          _ZN7cutlass13device_kernelINS_4gemm6kernel13GemmUniversalIN4cute5tupleIJiiiiEEENS1_10collective13CollectiveMmaINS1_34MainloopSm90TmaGmmaWarpSpecializedILi3ENS5_IJNS4_1CILi1EEESB_SB_EEENS1_35KernelTmaWarpSpecializedCooperativeEEENS5_IJNSA_ILi256EEESF_NSA_ILi64EEEEEENS_10bfloat16_tENS5_IJlSB_lEEESI_SJ_NS4_8TiledMMAINS4_8MMA_AtomIJNS4_4SM904GMMA28MMA_64x256x16_F32BF16BF16_SSILNSN_5MajorE0ELSP_0ELNSN_7ScaleInE1ELSQ_1EEEEEENS4_6LayoutINS5_IJNSA_ILi2EEESB_SB_EEENS5_IJSB_NSA_ILi0EEESW_EEEEENS5_IJNS4_10UnderscoreESZ_SZ_EEEEENS4_13SM90_TMA_LOADENS4_14ComposedLayoutINS4_7SwizzleILi3ELi4ELi3EEENS4_18smem_ptr_flag_bitsILi16EEENST_INS5_IJNSA_ILi8EEESG_EEENS5_IJSG_SB_EEEEEEEvNS4_8identityES12_S1C_vS1D_EENS_8epilogue10collective6detail29Sm90TmaWarpSpecializedAdapterINS1G_15DefaultEpilogueISI_SJ_SJ_NS1F_6thread17LinearCombinationISI_Li1EffLNS1K_9ScaleType4KindE0ELNS_15FloatRoundStyleE2ESI_EENS1_15EpilogueDefaultEEEEEvvEEEEvNT_6ParamsE,@"STO_CUDA_ENTRY STV_DEFAULT"
_ZN7cutlass13device_kernelINS_4gemm6kernel13GemmUniversalIN4cute5tupleIJiiiiEEENS1_10collective13CollectiveMmaINS1_34MainloopSm90TmaGmmaWarpSpecializedILi3ENS5_IJNS4_1CILi1EEESB_SB_EEENS1_35KernelTmaWarpSpecializedCooperativeEEENS5_IJNSA_ILi256EEESF_NSA_ILi64EEEEEENS_10bfloat16_tENS5_IJlSB_lEEESI_SJ_NS4_8TiledMMAINS4_8MMA_AtomIJNS4_4SM904GMMA28MMA_64x256x16_F32BF16BF16_SSILNSN_5MajorE0ELSP_0ELNSN_7ScaleInE1ELSQ_1EEEEEENS4_6LayoutINS5_IJNSA_ILi2EEESB_SB_EEENS5_IJSB_NSA_ILi0EEESW_EEEEENS5_IJNS4_10UnderscoreESZ_SZ_EEEEENS4_13SM90_TMA_LOADENS4_14ComposedLayoutINS4_7SwizzleILi3ELi4ELi3EEENS4_18smem_ptr_flag_bitsILi16EEENST_INS5_IJNSA_ILi8EEESG_EEENS5_IJSG_SB_EEEEEEEvNS4_8identityES12_S1C_vS1D_EENS_8epilogue10collective6detail29Sm90TmaWarpSpecializedAdapterINS1G_15DefaultEpilogueISI_SJ_SJ_NS1F_6thread17LinearCombinationISI_Li1EffLNS1K_9ScaleType4KindE0ELNS_15FloatRoundStyleE2ESI_EENS1_15EpilogueDefaultEEEEEvvEEEEvNT_6ParamsE:
[----:B------:R-:W0:Y:S02]  /*0000*/  LDC R1, c[0x0][0x28] ;  /* 0x00000a00ff017b82 */ /* 0x000e240000000800 */
[----:B0-----:R-:W-:Y:S01]  /*0010*/  VIADD R1, R1, 0xfffff878 ;  /* 0xfffff87801017836 */ /* 0x001fe20000000000 */
[----:B------:R-:W0:Y:S01]  /*0020*/  S2R R2, SR_TID.X ;  /* 0x0000000000027919 */ /* 0x000e220000002100 */
[----:B------:R-:W-:Y:S01]  /*0030*/  ELECT P0, URZ, PT ;  /* 0x00000000003f782f */ /* 0x000fe20003800000 */
[----:B------:R-:W-:Y:S01]  /*0040*/  BSSY B0, `(.L_x_0) ;  /* 0x0000015000007945 */ /* 0x000fe20003800000 */
[--C-:B0-----:R-:W-:Y:S02]  /*0050*/  SHF.R.U32.HI R0, RZ, 0x5, R2.reuse ;  /* 0x00000005ff007819 */ /* 0x101fe40000011602 */
[----:B------:R-:W-:-:S03]  /*0060*/  SHF.R.U32.HI R160, RZ, 0x7, R2 ;  /* 0x00000007ffa07819 */ /* 0x000fc60000011602 */
[----:B------:R-:W0:Y:S04]  /*0070*/  SHFL.IDX PT, R3, R0, RZ, 0x1f ;  /* 0x00001fff00037589 */ /* 0x000e2800000e0000 */
[----:B------:R-:W1:Y:S01]  /*0080*/  SHFL.IDX PT, R2, R160, RZ, 0x1f ;  /* 0x00001fffa0027589 */ /* 0x000e6200000e0000 */
[----:B0-----:R-:W-:Y:S02]  /*0090*/  R2UR UR10, R3 ;  /* 0x00000000030a72ca */ /* 0x001fe400000e0000 */
[----:B-1----:R-:W-:-:S11]  /*00a0*/  R2UR UR5, R2 ;  /* 0x00000000020572ca */ /* 0x002fd600000e0000 */
[----:B------:R-:W-:Y:S02]  /*00b0*/  USHF.R.S32.HI UR4, URZ, 0x1f, UR10 ;  /* 0x0000001f3f047899 */ /* 0x000fe4000801140a */
[----:B------:R-:W-:Y:S02]  /*00c0*/  ISETP.NE.OR P0, PT, RZ, UR10, !P0 ;  /* 0x0000000aff007c0c */ /* 0x000fe4000c705670 */
[----:B------:R-:W-:-:S04]  /*00d0*/  ULEA.HI UR4, UR4, UR10, URZ, 0x2 ;  /* 0x0000000a04047291 */ /* 0x000fc8000f8f103f */
[----:B------:R-:W-:-:S04]  /*00e0*/  ULOP3.LUT UR4, UR4, 0xfffffffc, URZ, 0xc0, !UPT ;  /* 0xfffffffc04047892 */ /* 0x000fc8000f8ec03f */
[----:B------:R-:W-:-:S03]  /*00f0*/  UIADD3 UR10, UR10, -UR4, URZ ;  /* 0x800000040a0a7290 */ /* 0x000fc6000fffe03f */
[----:B------:R-:W-:Y:S09]  /*0100*/  @P0 BRA `(.L_x_1) ;  /* 0x0000000000200947 */ /* 0x000ff20003800000 */
[----:B------:R-:W-:Y:S02]  /*0110*/  ULDC.64 UR6, c[0x0][0x198] ;  /* 0x0000660000067ab9 */ /* 0x000fe40000000a00 */
[----:B------:R-:W-:Y:S02]  /*0120*/  UIADD3 UR8, UP0, UR6, 0xf0, URZ ;  /* 0x000000f006087890 */ /* 0x000fe4000ff1e03f */
[----:B------:R-:W-:Y:S02]  /*0130*/  UIADD3 UR6, UP1, UR6, 0x1f0, URZ ;  /* 0x000001f006067890 */ /* 0x000fe4000ff3e03f */
[----:B------:R-:W-:Y:S02]  /*0140*/  UIADD3.X UR9, URZ, UR7, URZ, UP0, !UPT ;  /* 0x000000073f097290 */ /* 0x000fe400087fe43f */
[----:B------:R-:W-:-:S07]  /*0150*/  UIADD3.X UR7, URZ, UR7, URZ, UP1, !UPT ;  /* 0x000000073f077290 */ /* 0x000fce0008ffe43f */
[----:B------:R0:W-:Y:S02]  /*0160*/  UTMACCTL.PF [UR8] ;  /* 0x00000000080079b9 */ /* 0x0001e40008040000 */
[----:B------:R0:W-:Y:S02]  /*0170*/  UTMACCTL.PF [UR6] ;  /* 0x00000000060079b9 */ /* 0x0001e40008040000 */
[----:B0-----:R-:W-:Y:S01]  /*0180*/  NOP ;  /* 0x0000000000007918 */ /* 0x001fe20000000000 */
.L_x_1:
[----:B------:R-:W-:Y:S05]  /*0190*/  BSYNC B0 ;  /* 0x0000000000007941 */ /* 0x000fea0003800000 */
.L_x_0:
[----:B------:R-:W0:Y:S01]  /*01a0*/  SHFL.IDX PT, R2, R0, RZ, 0x1f ;  /* 0x00001fff00027589 */ /* 0x000e2200000e0000 */
[----:B------:R-:W-:Y:S01]  /*01b0*/  UISETP.NE.AND UP0, UPT, UR10, 0x3, UPT ;  /* 0x000000030a00788c */ /* 0x000fe2000bf05270 */
[----:B------:R-:W-:Y:S01]  /*01c0*/  ISETP.NE.AND P1, PT, RZ, UR5, PT ;  /* 0x00000005ff007c0c */ /* 0x000fe2000bf25270 */
[----:B------:R-:W-:Y:S02]  /*01d0*/  UIADD3 UR18, UR5, -0x1, URZ ;  /* 0xffffffff05127890 */ /* 0x000fe4000fffe03f */
[----:B------:R-:W-:Y:S02]  /*01e0*/  UISETP.EQ.OR UP0, UPT, UR10, URZ, !UP0 ;  /* 0x0000003f0a00728c */ /* 0x000fe4000c702670 */
[----:B------:R-:W-:Y:S02]  /*01f0*/  UISETP.GE.U32.AND UP1, UPT, UR18, 0x2, UPT ;  /* 0x000000021200788c */ /* 0x000fe4000bf26070 */
[----:B------:R-:W-:-:S04]  /*0200*/  UISETP.EQ.AND UP0, UPT, UR5, URZ, UP0 ;  /* 0x0000003f0500728c */ /* 0x000fc80008702270 */
[----:B------:R-:W-:-:S04]  /*0210*/  USEL UR40, URZ, 0x1, !UP0 ;  /* 0x000000013f287887 */ /* 0x000fc8000c000000 */
[----:B------:R-:W-:Y:S01]  /*0220*/  USEL UR40, UR40, 0x2, UP1 ;  /* 0x0000000228287887 */ /* 0x000fe20008800000 */
[----:B0-----:R-:W-:-:S13]  /*0230*/  ISETP.NE.AND P0, PT, R2, RZ, PT ;  /* 0x000000ff0200720c */ /* 0x001fda0003f05270 */
[----:B------:R-:W-:Y:S05]  /*0240*/  @P0 BRA `(.L_x_2) ;  /* 0x0000000000500947 */ /* 0x000fea0003800000 */
[----:B------:R-:W0:Y:S01]  /*0250*/  S2UR UR8, SR_CgaCtaId ;  /* 0x00000000000879c3 */ /* 0x000e220000008800 */
[----:B------:R-:W-:Y:S01]  /*0260*/  UMOV UR4, 0x400 ;  /* 0x0000040000047882 */ /* 0x000fe20000000000 */
[----:B------:R-:W-:Y:S01]  /*0270*/  UMOV UR5, 0x1 ;  /* 0x0000000100057882 */ /* 0x000fe20000000000 */
[----:B------:R-:W-:Y:S01]  /*0280*/  UMOV UR6, 0x100 ;  /* 0x0000010000067882 */ /* 0x000fe20000000000 */
[----:B------:R-:W-:Y:S01]  /*0290*/  ELECT P0, URZ, PT ;  /* 0x00000000003f782f */ /* 0x000fe20003800000 */
[----:B------:R-:W-:-:S04]  /*02a0*/  UIADD3 UR6, -UR6, 0x100000, URZ ;  /* 0x0010000006067890 */ /* 0x000fc8000fffe13f */
[----:B------:R-:W-:Y:S02]  /*02b0*/  USHF.L.U32 UR7, UR6, 0xb, URZ ;  /* 0x0000000b06077899 */ /* 0x000fe4000800063f */
[----:B------:R-:W-:Y:S02]  /*02c0*/  USHF.L.U32 UR6, UR6, 0x1, URZ ;  /* 0x0000000106067899 */ /* 0x000fe4000800063f */
[----:B0-----:R-:W-:Y:S02]  /*02d0*/  ULEA UR8, UR8, UR4, 0x18 ;  /* 0x0000000408087291 */ /* 0x001fe4000f8ec03f */
[----:B------:R-:W-:-:S04]  /*02e0*/  UIADD3 UR4, -UR5, 0x100000, URZ ;  /* 0x0010000005047890 */ /* 0x000fc8000fffe13f */
[----:B------:R-:W-:Y:S02]  /*02f0*/  USHF.L.U32 UR5, UR4, 0xb, URZ ;  /* 0x0000000b04057899 */ /* 0x000fe4000800063f */
[----:B------:R-:W-:Y:S01]  /*0300*/  USHF.L.U32 UR4, UR4, 0x1, URZ ;  /* 0x0000000104047899 */ /* 0x000fe2000800063f */
[----:B------:R-:W0:Y:S11]  /*0310*/  FENCE.VIEW.ASYNC.S ;  /* 0x00000000000073c6 */ /* 0x000e360000000000 */
[----:B0-----:R0:W1:Y:S01]  /*0320*/  SYNCS.EXCH.64 URZ, [UR8], UR4 ;  /* 0x00000004083f75b2 */ /* 0x0010620008000100 */
[----:B------:R0:W2:Y:S01]  /*0330*/  SYNCS.EXCH.64 URZ, [UR8+0x18], UR6 ;  /* 0x00001806083f75b2 */ /* 0x0000a20008000100 */
[----:B------:R0:W3:Y:S01]  /*0340*/  SYNCS.EXCH.64 URZ, [UR8+0x8], UR4 ;  /* 0x00000804083f75b2 */ /* 0x0000e20008000100 */
[----:B------:R0:W4:Y:S01]  /*0350*/  SYNCS.EXCH.64 URZ, [UR8+0x20], UR6 ;  /* 0x00002006083f75b2 */ /* 0x0001220008000100 */
[----:B------:R0:W0:Y:S01]  /*0360*/  SYNCS.EXCH.64 URZ, [UR8+0x10], UR4 ;  /* 0x00001004083f75b2 */ /* 0x0000220008000100 */
[----:B------:R0:W0:Y:S01]  /*0370*/  SYNCS.EXCH.64 URZ, [UR8+0x28], UR6 ;  /* 0x00002806083f75b2 */ /* 0x0000220008000100 */
[----:B------:R-:W-:Y:S01]  /*0380*/  NOP ;  /* 0x0000000000007918 */ /* 0x000fe20000000000 */
.L_x_2:
[----:B------:R-:W5:Y:S01]  /*0390*/  SHFL.IDX PT, R0, R0, RZ, 0x1f ;  /* 0x00001fff00007589 */ /* 0x000f6200000e0000 */
[----:B------:R-:W-:Y:S01]  /*03a0*/  ELECT P0, URZ, PT ;  /* 0x00000000003f782f */ /* 0x000fe20003800000 */
[----:B------:R-:W1:Y:S01]  /*03b0*/  S2UR UR17, SR_CTAID.Y ;  /* 0x00000000001179c3 */ /* 0x000e620000002600 */
[----:B0-----:R-:W-:Y:S01]  /*03c0*/  ULDC UR5, c[0x0][0x65c] ;  /* 0x0001970000057ab9 */ /* 0x001fe20000000800 */
[----:B------:R-:W-:Y:S01]  /*03d0*/  UMOV UR12, 0x20 ;  /* 0x00000020000c7882 */ /* 0x000fe20000000000 */
[----:B------:R-:W-:Y:S01]  /*03e0*/  UISETP.NE.AND UP2, UPT, UR5, 0x1, UPT ;  /* 0x000000010500788c */ /* 0x000fe2000bf45270 */
[----:B------:R-:W-:Y:S01]  /*03f0*/  NOP ;  /* 0x0000000000007918 */ /* 0x000fe20000000000 */
[----:B------:R-:W-:Y:S02]  /*0400*/  NOP ;  /* 0x0000000000007918 */ /* 0x000fe40000000000 */
[----:B------:R-:W-:Y:S01]  /*0410*/  UP2UR UR45, UPR, URZ, 0x4 ;  /* 0x000000043f2d7883 */ /* 0x000fe20008000000 */
[----:B------:R-:W0:Y:S01]  /*0420*/  S2UR UR4, SR_CTAID.X ;  /* 0x00000000000479c3 */ /* 0x000e220000002500 */
[----:B------:R-:W-:-:S02]  /*0430*/  PLOP3.LUT P2, PT, PT, PT, UP2, 0x80, 0x0 ;  /* 0x000000000000781c */ /* 0x000fc40003f4f028 */
[----:B------:R-:W-:Y:S02]  /*0440*/  PLOP3.LUT P4, PT, PT, PT, UP2, 0x80, 0x0 ;  /* 0x000000000000781c */ /* 0x000fe40003f8f028 */
[----:B------:R-:W-:Y:S01]  /*0450*/  PLOP3.LUT P3, PT, PT, PT, UP2, 0x80, 0x0 ;  /* 0x000000000000781c */ /* 0x000fe20003f6f028 */
[----:B------:R-:W-:Y:S01]  /*0460*/  @UP2 ULDC UR14, c[0x0][0x10] ;  /* 0x00000400000e2ab9 */ /* 0x000fe20000000800 */
[----:B------:R-:W-:Y:S01]  /*0470*/  @UP2 UMOV UR9, URZ ;  /* 0x0000003f00092c82 */ /* 0x000fe20008000000 */
[----:B------:R-:W-:Y:S01]  /*0480*/  @!UP2 ULDC UR11, c[0x0][0xc] ;  /* 0x00000300000baab9 */ /* 0x000fe20000000800 */
[----:B-----5:R-:W-:Y:S01]  /*0490*/  ISETP.NE.OR P0, PT, R0, RZ, !P0 ;  /* 0x000000ff0000720c */ /* 0x020fe20004705670 */
[----:B-1----:R-:W-:Y:S02]  /*04a0*/  @UP2 UMOV UR7, UR17 ;  /* 0x0000001100072c82 */ /* 0x002fe40008000000 */
[----:B------:R-:W-:Y:S01]  /*04b0*/  @UP2 UMOV UR8, UR7 ;  /* 0x0000000700082c82 */ /* 0x000fe20008000000 */
[----:B------:R-:W-:Y:S01]  /*04c0*/  @!UP2 UMOV UR7, UR17 ;  /* 0x000000110007ac82 */ /* 0x000fe20008000000 */
[----:B0-----:R-:W-:-:S08]  /*04d0*/  @UP2 UIMAD.WIDE.U32 UR14, UR4, UR14, UR8 ;  /* 0x0000000e040e22a5 */ /* 0x001fd0000f8e0008 */
[----:B------:R-:W-:Y:S01]  /*04e0*/  VOTEU.ALL UP0, P0 ;  /* 0x00000000003f7886 */ /* 0x000fe20000000000 */
[----:B------:R-:W-:Y:S01]  /*04f0*/  VOTEU.ALL UP1, P0 ;  /* 0x00000000003f7886 */ /* 0x000fe20000020000 */
[----:B------:R-:W-:-:S03]  /*0500*/  IMAD.U32 R2, RZ, RZ, UR14 ;  /* 0x0000000eff027e24 */ /* 0x000fc6000f8e00ff */
[----:B------:R-:W0:Y:S01]  /*0510*/  @!UP0 S2UR UR6, SR_CgaCtaId ;  /* 0x00000000000689c3 */ /* 0x000e220000008800 */
[----:B------:R-:W-:Y:S01]  /*0520*/  @!UP0 UMOV UR5, 0x400 ;  /* 0x0000040000058882 */ /* 0x000fe20000000000 */
[----:B------:R-:W-:-:S04]  /*0530*/  @!UP0 UIADD3 UR12, -UR12, 0x100000, URZ ;  /* 0x001000000c0c8890 */ /* 0x000fc8000fffe13f */
[----:B------:R-:W-:Y:S02]  /*0540*/  @!UP0 USHF.L.U32 UR13, UR12, 0xb, URZ ;  /* 0x0000000b0c0d8899 */ /* 0x000fe4000800063f */
[----:B------:R-:W-:Y:S01]  /*0550*/  @!UP0 USHF.L.U32 UR12, UR12, 0x1, URZ ;  /* 0x000000010c0c8899 */ /* 0x000fe2000800063f */
[----:B------:R-:W-:Y:S01]  /*0560*/  IMAD.U32 R3, RZ, RZ, UR15 ;  /* 0x0000000fff037e24 */ /* 0x000fe2000f8e00ff */
[----:B0-----:R-:W-:Y:S01]  /*0570*/  @!UP0 ULEA UR16, UR6, UR5, 0x18 ;  /* 0x0000000506108291 */ /* 0x001fe2000f8ec03f */
[----:B------:R-:W-:Y:S01]  /*0580*/  VOTEU.ALL UP0, P0 ;  /* 0x00000000003f7886 */ /* 0x000fe20000000000 */
[----:B------:R-:W-:Y:S01]  /*0590*/  PLOP3.LUT P0, PT, PT, PT, UP2, 0x80, 0x0 ;  /* 0x000000000000781c */ /* 0x000fe20003f0f028 */
[----:B------:R-:W-:Y:S01]  /*05a0*/  UMOV UR5, URZ ;  /* 0x0000003f00057c82 */ /* 0x000fe20008000000 */
[----:B------:R-:W-:Y:S01]  /*05b0*/  @UP2 UMOV UR6, URZ ;  /* 0x0000003f00062c82 */ /* 0x000fe20008000000 */
[----:B------:R-:W-:Y:S02]  /*05c0*/  @!UP2 UIMAD.WIDE.U32 UR8, UR11, UR7, UR4 ;  /* 0x000000070b08a2a5 */ /* 0x000fe4000f8e0004 */
[----:B------:R-:W-:-:S04]  /*05d0*/  @UP2 UIADD3 UR6, UR15, UR6, URZ ;  /* 0x000000060f062290 */ /* 0x000fc8000fffe03f */
[----:B------:R-:W-:Y:S01]  /*05e0*/  IMAD.U32 R5, RZ, RZ, UR9 ;  /* 0x00000009ff057e24 */ /* 0x000fe2000f8e00ff */
[----:B------:R-:W0:Y:S02]  /*05f0*/  FENCE.VIEW.ASYNC.S ;  /* 0x00000000000073c6 */ /* 0x000e240000000000 */
[----:B0-----:R0:W2:Y:S01]  /*0600*/  @!UP0 SYNCS.EXCH.64 URZ, [UR16+0x40], UR12 ;  /* 0x0000400c103f85b2 */ /* 0x0010a20008000100 */
[----:B------:R-:W-:Y:S01]  /*0610*/  @P2 MOV R6, UR6 ;  /* 0x0000000600062c02 */ /* 0x000fe20008000f00 */
[----:B------:R-:W-:Y:S02]  /*0620*/  IMAD.U32 R3, RZ, RZ, UR9 ;  /* 0x00000009ff037e24 */ /* 0x000fe4000f8e00ff */
[----:B------:R-:W-:Y:S02]  /*0630*/  @P0 IMAD.MOV.U32 R7, RZ, RZ, R2 ;  /* 0x000000ffff070224 */ /* 0x000fe400078e0002 */
[----:B------:R-:W-:Y:S02]  /*0640*/  IMAD.U32 R2, RZ, RZ, UR8 ;  /* 0x00000008ff027e24 */ /* 0x000fe4000f8e00ff */
[----:B------:R-:W-:-:S02]  /*0650*/  @!P4 IMAD.MOV.U32 R6, RZ, RZ, R5 ;  /* 0x000000ffff06c224 */ /* 0x000fc400078e0005 */
[----:B------:R-:W-:Y:S01]  /*0660*/  IMAD.U32 R4, RZ, RZ, UR8 ;  /* 0x00000008ff047e24 */ /* 0x000fe2000f8e00ff */
[----:B------:R-:W-:Y:S02]  /*0670*/  @!P3 MOV R7, R2 ;  /* 0x000000020007b202 */ /* 0x000fe40000000f00 */
[----:B------:R0:W-:Y:S01]  /*0680*/  STL [R1+0x200], R6 ;  /* 0x0002000601007387 */ /* 0x0001e20000100800 */
[----:B------:R0:W2:Y:S03]  /*0690*/  @!UP1 SYNCS.EXCH.64 URZ, [UR16+0x48], UR12 ;  /* 0x0000480c103f95b2 */ /* 0x0000a60008000100 */
[----:B------:R0:W-:Y:S01]  /*06a0*/  STL [R1+0x204], R7 ;  /* 0x0002040701007387 */ /* 0x0001e20000100800 */
[----:B------:R-:W-:Y:S01]  /*06b0*/  NOP ;  /* 0x0000000000007918 */ /* 0x000fe20000000000 */
[----:B--234-:R-:W-:Y:S06]  /*06c0*/  BAR.SYNC.DEFER_BLOCKING 0x0 ;  /* 0x0000000000007b1d */ /* 0x01cfec0000010000 */
[----:B------:R-:W-:Y:S05]  /*06d0*/  @!P1 BRA `(.L_x_3) ;  /* 0x0000019800109947 */ /* 0x000fea0003800000 */
[----:B------:R-:W-:-:S06]  /*06e0*/  UISETP.GT.U32.AND UP0, UPT, UR18, 0x1, UPT ;  /* 0x000000011200788c */ /* 0x000fcc000bf04070 */
[----:B------:R-:W-:-:S13]  /*06f0*/  PLOP3.LUT P0, PT, PT, PT, UP0, 0x80, 0x0 ;  /* 0x000000000000781c */ /* 0x000fda0003f0f008 */
[----:B0-----:R-:W-:Y:S05]  /*0700*/  @P0 EXIT ;  /* 0x000000000000094d */ /* 0x001fea0003800000 */
[----:B------:R-:W-:Y:S01]  /*0710*/  ULDC.64 UR8, c[0x0][0x650] ;  /* 0x0001940000087ab9 */ /* 0x000fe20000000a00 */
[----:B------:R-:W-:Y:S01]  /*0720*/  UMOV UR41, 0xffffffff ;  /* 0xffffffff00297882 */ /* 0x000fe20000000000 */
[----:B------:R-:W-:Y:S01]  /*0730*/  ISETP.GE.U32.AND P0, PT, R7, UR8, PT ;  /* 0x0000000807007c0c */ /* 0x000fe2000bf06070 */
[----:B------:R-:W-:Y:S01]  /*0740*/  UMOV UR42, 0xffffffff ;  /* 0xffffffff002a7882 */ /* 0x000fe20000000000 */
[----:B------:R-:W-:Y:S01]  /*0750*/  UMOV UR43, 0xffffffff ;  /* 0xffffffff002b7882 */ /* 0x000fe20000000000 */
[----:B------:R-:W-:Y:S02]  /*0760*/  PRMT R0, RZ, 0x7610, R0 ;  /* 0x00007610ff007816 */ /* 0x000fe40000000000 */
[----:B------:R-:W-:-:S13]  /*0770*/  ISETP.GE.U32.AND.EX P0, PT, R6, UR9, PT, P0 ;  /* 0x0000000906007c0c */ /* 0x000fda000bf06100 */
[----:B------:R-:W-:Y:S05]  /*0780*/  @P0 BRA `(.L_x_4) ;  /* 0x0000000400800947 */ /* 0x000fea0003800000 */
[----:B------:R-:W-:Y:S01]  /*0790*/  I2FP.F32.U32 R0, UR4 ;  /* 0x0000000400007c45 */ /* 0x000fe20008201000 */
[----:B------:R-:W-:Y:S01]  /*07a0*/  ULDC.64 UR16, c[0x0][0x628] ;  /* 0x00018a0000107ab9 */ /* 0x000fe20000000a00 */
[----:B------:R-:W-:Y:S01]  /*07b0*/  ULDC UR6, c[0x0][0x150] ;  /* 0x0000540000067ab9 */ /* 0x000fe20000000800 */
[----:B------:R-:W-:Y:S01]  /*07c0*/  ISETP.NE.U32.AND P0, PT, RZ, UR16, PT ;  /* 0x00000010ff007c0c */ /* 0x000fe2000bf05070 */
[----:B------:R-:W-:Y:S01]  /*07d0*/  ULDC UR15, c[0x0][0x630] ;  /* 0x00018c00000f7ab9 */ /* 0x000fe20000000800 */
[----:B------:R-:W-:Y:S01]  /*07e0*/  FMUL R0, R0, UR6 ;  /* 0x0000000600007c20 */ /* 0x000fe20008400000 */
[----:B------:R-:W-:Y:S01]  /*07f0*/  R2UR UR18, R7 ;  /* 0x00000000071272ca */ /* 0x000fe200000e0000 */
[----:B------:R-:W-:Y:S01]  /*0800*/  ULDC UR20, c[0x0][0x154] ;  /* 0x0000550000147ab9 */ /* 0x000fe20000000800 */
[----:B------:R-:W-:Y:S01]  /*0810*/  ISETP.NE.AND.EX P0, PT, RZ, UR17, PT, P0 ;  /* 0x00000011ff007c0c */ /* 0x000fe2000bf05300 */
[----:B------:R0:W1:Y:S01]  /*0820*/  F2I.U32.TRUNC.NTZ R2, R0 ;  /* 0x0000000000027305 */ /* 0x000062000020f000 */
[----:B------:R-:W-:-:S02]  /*0830*/  R2UR UR19, R6 ;  /* 0x00000000061372ca */ /* 0x000fc400000e0000 */
[----:B------:R-:W-:Y:S02]  /*0840*/  R2UR UR8, R7 ;  /* 0x00000000070872ca */ /* 0x000fe400000e0000 */
[----:B------:R-:W-:-:S07]  /*0850*/  R2UR UR9, R6 ;  /* 0x00000000060972ca */ /* 0x000fce00000e0000 */
[----:B0-----:R-:W-:Y:S08]  /*0860*/  @!P0 BRA `(.L_x_5) ;  /* 0x0000000000308947 */ /* 0x001ff00003800000 */
[----:B------:R-:W-:Y:S01]  /*0870*/  R2UR UR8, R7 ;  /* 0x00000000070872ca */ /* 0x000fe200000e0000 */
[----:B------:R-:W-:Y:S01]  /*0880*/  ULDC UR6, c[0x0][0x634] ;  /* 0x00018d0000067ab9 */ /* 0x000fe20000000800 */
[----:B------:R-:W-:-:S11]  /*0890*/  R2UR UR14, R6 ;  /* 0x00000000060e72ca */ /* 0x000fd600000e0000 */
[----:B------:R-:W-:-:S04]  /*08a0*/  UIADD3 UR6, UP0, UR8, UR6, URZ ;  /* 0x0000000608067290 */ /* 0x000fc8000ff1e03f */
[----:B------:R-:W-:-:S04]  /*08b0*/  UIADD3.X UR14, URZ, UR14, URZ, UP0, !UPT ;  /* 0x0000000e3f0e7290 */ /* 0x000fc800087fe43f */
[----:B------:R-:W-:-:S04]  /*08c0*/  UIMAD.WIDE.U32 UR8, UR14, UR16, URZ ;  /* 0x000000100e0872a5 */ /* 0x000fc8000f8e003f */
[----:B------:R-:W-:Y:S02]  /*08d0*/  UIMAD.WIDE.U32 UR10, UP0, UR6, UR17, UR8 ;  /* 0x00000011060a72a5 */ /* 0x000fe4000f800008 */
[----:B------:R-:W-:Y:S02]  /*08e0*/  UIMAD.WIDE.U32 UR8, UR6, UR16, URZ ;  /* 0x00000010060872a5 */ /* 0x000fe4000f8e003f */
[----:B------:R-:W-:Y:S02]  /*08f0*/  UIADD3.X UR13, URZ, URZ, URZ, UP0, !UPT ;  /* 0x0000003f3f0d7290 */ /* 0x000fe400087fe43f */
[----:B------:R-:W-:Y:S01]  /*0900*/  UIADD3 URZ, UP0, UR9, UR10, URZ ;  /* 0x0000000a093f7290 */ /* 0x000fe2000ff1e03f */
[----:B------:R-:W-:-:S03]  /*0910*/  UMOV UR12, UR11 ;  /* 0x0000000b000c7c82 */ /* 0x000fc60008000000 */
[----:B------:R-:W-:-:S12]  /*0920*/  UIMAD.WIDE.U32.X UR8, UR14, UR17, UR12, UP0 ;  /* 0x000000110e0872a5 */ /* 0x000fd800080e040c */
.L_x_5:
[----:B------:R-:W-:Y:S01]  /*0930*/  USHF.R.U64 UR43, UR8, UR15, UR9 ;  /* 0x0000000f082b7299 */ /* 0x000fe20008001209 */
[----:B------:R-:W-:Y:S01]  /*0940*/  I2FP.F32.U32 R0, UR7 ;  /* 0x0000000700007c45 */ /* 0x000fe20008201000 */
[----:B------:R-:W-:Y:S01]  /*0950*/  USHF.R.U32.HI UR5, URZ, UR15, UR9 ;  /* 0x0000000f3f057299 */ /* 0x000fe20008011609 */
[----:B-1----:R-:W-:Y:S01]  /*0960*/  R2UR UR12, R2 ;  /* 0x00000000020c72ca */ /* 0x002fe200000e0000 */
[----:B------:R-:W-:Y:S02]  /*0970*/  UIADD3 UR6, UP0, URZ, -UR43, URZ ;  /* 0x8000002b3f067290 */ /* 0x000fe4000ff1e03f */
[----:B------:R-:W-:Y:S01]  /*0980*/  FMUL R0, R0, UR20 ;  /* 0x0000001400007c20 */ /* 0x000fe20008400000 */
[----:B------:R-:W-:Y:S01]  /*0990*/  ULDC.64 UR8, c[0x0][0x620] ;  /* 0x0001880000087ab9 */ /* 0x000fe20000000a00 */
[----:B------:R-:W-:Y:S01]  /*09a0*/  UIADD3.X UR5, URZ, ~UR5, URZ, UP0, !UPT ;  /* 0x800000053f057290 */ /* 0x000fe200087fe43f */
[----:B------:R-:W-:Y:S01]  /*09b0*/  UMOV UR10, UR18 ;  /* 0x00000012000a7c82 */ /* 0x000fe20008000000 */
[----:B------:R-:W-:-:S02]  /*09c0*/  UMOV UR11, UR19 ;  /* 0x00000013000b7c82 */ /* 0x000fc40008000000 */
[----:B------:R-:W-:Y:S01]  /*09d0*/  UIMAD UR5, UR5, UR8, URZ ;  /* 0x00000008050572a4 */ /* 0x000fe2000f8e023f */
[----:B------:R-:W0:Y:S01]  /*09e0*/  F2I.U32.TRUNC.NTZ R0, R0 ;  /* 0x0000000000007305 */ /* 0x000e22000020f000 */
[----:B------:R-:W-:Y:S02]  /*09f0*/  UIMAD.WIDE.U32 UR10, UR6, UR8, UR10 ;  /* 0x00000008060a72a5 */ /* 0x000fe4000f8e000a */
[----:B------:R-:W-:Y:S01]  /*0a00*/  UIMAD UR6, UR6, UR9, UR5 ;  /* 0x00000009060672a4 */ /* 0x000fe2000f8e0205 */
[----:B------:R-:W-:Y:S01]  /*0a10*/  ULDC UR21, c[0x0][0x658] ;  /* 0x0001960000157ab9 */ /* 0x000fe20000000800 */
[----:B------:R-:W-:Y:S02]  /*0a20*/  UMOV UR19, 0xffffffff ;  /* 0xffffffff00137882 */ /* 0x000fe40000000000 */
[----:B------:R-:W-:Y:S01]  /*0a30*/  UIADD3 UR6, UR11, UR6, URZ ;  /* 0x000000060b067290 */ /* 0x000fe2000fffe03f */
[----:B------:R-:W-:Y:S01]  /*0a40*/  ULDC UR15, c[0x0][0x618] ;  /* 0x00018600000f7ab9 */ /* 0x000fe20000000800 */
[----:B------:R-:W-:Y:S01]  /*0a50*/  ULDC.64 UR8, c[0x0][0x640] ;  /* 0x0001900000087ab9 */ /* 0x000fe20000000a00 */
[----:B------:R-:W-:Y:S01]  /*0a60*/  USHF.L.U32 UR11, UR19, UR21, URZ ;  /* 0x00000015130b7299 */ /* 0x000fe2000800063f */
[----:B------:R-:W-:Y:S01]  /*0a70*/  ISETP.NE.U32.AND P0, PT, RZ, UR8, PT ;  /* 0x00000008ff007c0c */ /* 0x000fe2000bf05070 */
[----:B------:R-:W-:-:S02]  /*0a80*/  USHF.R.U64 UR19, UR10, UR15, UR6 ;  /* 0x0000000f0a137299 */ /* 0x000fc40008001206 */
[----:B------:R-:W-:Y:S01]  /*0a90*/  USHF.R.U32.HI UR10, URZ, UR15, UR6 ;  /* 0x0000000f3f0a7299 */ /* 0x000fe20008011606 */
[----:B0-----:R-:W-:Y:S01]  /*0aa0*/  R2UR UR14, R0 ;  /* 0x00000000000e72ca */ /* 0x001fe200000e0000 */
[----:B------:R-:W-:Y:S01]  /*0ab0*/  ULDC UR17, c[0x0][0x608] ;  /* 0x0001820000117ab9 */ /* 0x000fe20000000800 */
[----:B------:R-:W-:Y:S01]  /*0ac0*/  ISETP.NE.AND.EX P0, PT, RZ, UR9, PT, P0 ;  /* 0x00000009ff007c0c */ /* 0x000fe2000bf05300 */
[----:B------:R-:W-:Y:S02]  /*0ad0*/  USHF.R.U64 UR23, UR19, UR17, UR10 ;  /* 0x0000001113177299 */ /* 0x000fe4000800120a */
[----:B------:R-:W-:Y:S01]  /*0ae0*/  USHF.R.U32.HI UR10, URZ, UR17, UR10 ;  /* 0x000000113f0a7299 */ /* 0x000fe2000801160a */
[----:B------:R-:W-:Y:S01]  /*0af0*/  UMOV UR16, 0x1 ;  /* 0x0000000100107882 */ /* 0x000fe20000000000 */
[----:B------:R-:W-:Y:S02]  /*0b00*/  UIADD3 UR12, -UR12, URZ, URZ ;  /* 0x0000003f0c0c7290 */ /* 0x000fe4000fffe13f */
[----:B------:R-:W-:-:S02]  /*0b10*/  USHF.R.U64 UR24, UR23, UR21, UR10 ;  /* 0x0000001517187299 */ /* 0x000fc4000800120a */
[----:B------:R-:W-:Y:S01]  /*0b20*/  USHF.L.U32 UR6, UR16, UR21, URZ ;  /* 0x0000001510067299 */ /* 0x000fe2000800063f */
[----:B------:R-:W-:Y:S01]  /*0b30*/  ULDC UR13, c[0x0][0x144] ;  /* 0x00005100000d7ab9 */ /* 0x000fe20000000800 */
[----:B------:R-:W-:Y:S01]  /*0b40*/  ULDC UR5, c[0x0][0x600] ;  /* 0x0001800000057ab9 */ /* 0x000fe20000000800 */
[----:B------:R-:W-:Y:S02]  /*0b50*/  ULOP3.LUT UR16, URZ, UR11, URZ, 0x33, !UPT ;  /* 0x0000000b3f107292 */ /* 0x000fe4000f8e333f */
[----:B------:R-:W-:Y:S02]  /*0b60*/  USHF.R.U32.HI UR11, URZ, UR21, UR10 ;  /* 0x000000153f0b7299 */ /* 0x000fe4000801160a */
[----:B------:R-:W-:Y:S02]  /*0b70*/  UIADD3 UR18, UR5, -0x1, URZ ;  /* 0xffffffff05127890 */ /* 0x000fe4000fffe03f */
[----:B------:R-:W-:Y:S02]  /*0b80*/  UIADD3 UR20, -UR14, URZ, URZ ;  /* 0x0000003f0e147290 */ /* 0x000fe4000fffe13f */
[----:B------:R-:W-:Y:S01]  /*0b90*/  UIMAD UR4, UR13, UR12, UR4 ;  /* 0x0000000c0d0472a4 */ /* 0x000fe2000f8e0204 */
[----:B------:R-:W-:Y:S01]  /*0ba0*/  ULDC UR25, c[0x0][0x148] ;  /* 0x0000520000197ab9 */ /* 0x000fe20000000800 */
[----:B------:R-:W-:Y:S01]  /*0bb0*/  ULDC UR21, c[0x0][0x648] ;  /* 0x0001920000157ab9 */ /* 0x000fe20000000800 */
[----:B------:R-:W-:Y:S01]  /*0bc0*/  ULDC UR22, c[0x0][0x638] ;  /* 0x00018e0000167ab9 */ /* 0x000fe20000000800 */
[----:B------:R-:W-:Y:S01]  /*0bd0*/  UMOV UR10, UR24 ;  /* 0x00000018000a7c82 */ /* 0x000fe20008000000 */
[----:B------:R-:W-:Y:S07]  /*0be0*/  @!P0 BRA `(.L_x_6) ;  /* 0x0000000000308947 */ /* 0x000fee0003800000 */
[----:B------:R-:W-:Y:S02]  /*0bf0*/  ULDC UR14, c[0x0][0x64c] ;  /* 0x00019300000e7ab9 */ /* 0x000fe40000000800 */
        /* <DEDUP_REMOVED lines=8> */
[----:B------:R-:W-:-:S07]  /*0c80*/  UIMAD.WIDE.U32.X UR8, UR17, UR9, UR14, UP0 ;  /* 0x00000009110872a5 */ /* 0x000fce00080e040e */
[----:B------:R-:W-:Y:S01]  /*0c90*/  UMOV UR10, UR8 ;  /* 0x00000008000a7c82 */ /* 0x000fe20008000000 */
[----:B------:R-:W-:-:S05]  /*0ca0*/  UMOV UR11, UR9 ;  /* 0x00000009000b7c82 */ /* 0x000fca0008000000 */
.L_x_6:
[----:B------:R-:W-:Y:S01]  /*0cb0*/  UISETP.NE.AND UP0, UPT, UR45, URZ, UPT ;  /* 0x0000003f2d00728c */ /* 0x000fe2000bf05270 */
[----:B------:R-:W-:Y:S01]  /*0cc0*/  IMAD.MOV.U32 R0, RZ, RZ, 0x1 ;  /* 0x00000001ff007424 */ /* 0x000fe200078e00ff */
[----:B------:R-:W-:Y:S02]  /*0cd0*/  USHF.R.U64 UR8, UR10, UR21, UR11 ;  /* 0x000000150a087299 */ /* 0x000fe4000800120b */
[----:B------:R-:W-:Y:S02]  /*0ce0*/  ULOP3.LUT UR16, UR23, UR16, URZ, 0xc0, !UPT ;  /* 0x0000001017107292 */ /* 0x000fe4000f8ec03f */
[----:B------:R-:W-:Y:S02]  /*0cf0*/  ULOP3.LUT UR18, UR19, UR18, URZ, 0xc0, !UPT ;  /* 0x0000001213127292 */ /* 0x000fe4000f8ec03f */
[----:B------:R-:W-:-:S03]  /*0d00*/  UIMAD UR16, UR6, UR8, UR16 ;  /* 0x00000008061072a4 */ /* 0x000fc6000f8e0210 */
[----:B------:R-:W-:Y:S02]  /*0d10*/  @UP0 UIMAD UR4, UR25, UR20, UR7 ;  /* 0x00000014190402a4 */ /* 0x000fe4000f8e0207 */
[----:B------:R-:W-:-:S04]  /*0d20*/  UIADD3 UR7, -UR8, URZ, URZ ;  /* 0x0000003f08077290 */ /* 0x000fc8000fffe13f */
[----:B------:R-:W-:-:S03]  /*0d30*/  UIMAD UR6, UR7, UR22, UR24 ;  /* 0x00000016070672a4 */ /* 0x000fc6000f8e0218 */
[----:B------:R-:W-:Y:S01]  /*0d40*/  ULDC UR7, c[0x0][0x610] ;  /* 0x0001840000077ab9 */ /* 0x000fe20000000800 */
[----:B------:R-:W-:Y:S02]  /*0d50*/  UIMAD UR6, UR6, UR5, UR18 ;  /* 0x00000005060672a4 */ /* 0x000fe4000f8e0212 */
[----:B------:R-:W-:-:S04]  /*0d60*/  UIMAD UR4, UR16, UR7, UR4 ;  /* 0x00000007100472a4 */ /* 0x000fc8000f8e0204 */
[----:B------:R-:W-:Y:S02]  /*0d70*/  USEL UR42, UR6, UR4, !UP0 ;  /* 0x00000004062a7287 */ /* 0x000fe4000c000000 */
[----:B------:R-:W-:-:S12]  /*0d80*/  USEL UR41, UR4, UR6, !UP0 ;  /* 0x0000000604297287 */ /* 0x000fd8000c000000 */
.L_x_4:
[----:B------:R-:W-:-:S08]  /*0d90*/  NOP ;  /* 0x0000000000007918 */ /* 0x000fd00000000000 */
[----:B------:R-:W0:Y:S02]  /*0da0*/  USETMAXREG.TRY_ALLOC.CTAPOOL UP0, 0xf0 ;  /* 0x000000f0000079c8 */ /* 0x000e240008000600 */
[----:B0-----:R-:W-:-:S13]  /*0db0*/  PLOP3.LUT P0, PT, PT, PT, UP0, 0x80, 0x0 ;  /* 0x000000000000781c */ /* 0x001fda0003f0f008 */
[----:B------:R-:W-:Y:S05]  /*0dc0*/  @!P0 BRA `(.L_x_4) ;  /* 0xfffffffc00f08947 */ /* 0x000fea000383ffff */
[----:B------:R-:W-:Y:S01]  /*0dd0*/  ULDC.64 UR4, c[0x0][0x598] ;  /* 0x0001660000047ab9 */ /* 0x000fe20000000a00 */
[----:B------:R-:W-:Y:S01]  /*0de0*/  ULDC.64 UR36, c[0x0][0x208] ;  /* 0x0000820000247ab9 */ /* 0x000fe20000000a00 */
[----:B------:R-:W-:-:S04]  /*0df0*/  ISETP.NE.U32.AND P0, PT, RZ, UR4, PT ;  /* 0x00000004ff007c0c */ /* 0x000fc8000bf05070 */
[----:B------:R-:W-:-:S13]  /*0e00*/  ISETP.NE.AND.EX P0, PT, RZ, UR5, PT, P0 ;  /* 0x00000005ff007c0c */ /* 0x000fda000bf05300 */
[----:B------:R-:W-:Y:S05]  /*0e10*/  @!P0 BRA `(.L_x_7) ;  /* 0x00000000001c8947 */ /* 0x000fea0003800000 */
[----:B------:R-:W0:Y:S02]  /*0e20*/  LDC.64 R2, c[0x0][0x598] ;  /* 0x00016600ff027b82 */ /* 0x000e240000000a00 */
[----:B0-----:R-:W2:Y:S02]  /*0e30*/  LDG.E.64 R2, desc[UR36][R2.64] ;  /* 0x0000002402027981 */ /* 0x001ea4000c1e1b00 */
[----:B--2---:R-:W-:-:S04]  /*0e40*/  ISETP.NE.U32.AND P0, PT, R2, RZ, PT ;  /* 0x000000ff0200720c */ /* 0x004fc80003f05070 */
[----:B------:R-:W-:-:S13]  /*0e50*/  ISETP.NE.AND.EX P0, PT, R3, RZ, PT, P0 ;  /* 0x000000ff0300720c */ /* 0x000fda0003f05300 */
[----:B------:R-:W-:Y:S05]  /*0e60*/  @!P0 BRA `(.L_x_7) ;  /* 0x0000000000088947 */ /* 0x000fea0003800000 */
[----:B------:R0:W5:Y:S01]  /*0e70*/  LD.E R2, desc[UR36][R2.64] ;  /* 0x0000002402027980 */ /* 0x000162000c101900 */
[----:B------:R-:W-:Y:S05]  /*0e80*/  BRA `(.L_x_8) ;  /* 0x0000000000247947 */ /* 0x000fea0003800000 */
.L_x_7:
[----:B------:R-:W-:Y:S02]  /*0e90*/  ULDC.64 UR4, c[0x0][0x588] ;  /* 0x0001620000047ab9 */ /* 0x000fe40000000a00 */
[----:B------:R-:W-:-:S04]  /*0ea0*/  ISETP.NE.U32.AND P0, PT, RZ, UR4, PT ;  /* 0x00000004ff007c0c */ /* 0x000fc8000bf05070 */
[----:B------:R-:W-:-:S13]  /*0eb0*/  ISETP.NE.AND.EX P0, PT, RZ, UR5, PT, P0 ;  /* 0x00000005ff007c0c */ /* 0x000fda000bf05300 */
[----:B------:R-:W-:Y:S05]  /*0ec0*/  @!P0 BRA `(.L_x_9) ;  /* 0x00000000000c8947 */ /* 0x000fea0003800000 */
[----:B------:R-:W0:Y:S02]  /*0ed0*/  LDC.64 R2, c[0x0][0x588] ;  /* 0x00016200ff027b82 */ /* 0x000e240000000a00 */
[----:B0-----:R1:W5:Y:S01]  /*0ee0*/  LDG.E R2, desc[UR36][R2.64] ;  /* 0x0000002402027981 */ /* 0x001362000c1e1900 */
[----:B------:R-:W-:Y:S05]  /*0ef0*/  BRA `(.L_x_8) ;  /* 0x0000000000087947 */ /* 0x000fea0003800000 */
.L_x_9:
[----:B------:R-:W-:Y:S02]  /*0f00*/  ULDC UR4, c[0x0][0x580] ;  /* 0x0001600000047ab9 */ /* 0x000fe40000000800 */
[----:B------:R-:W-:-:S07]  /*0f10*/  IMAD.U32 R2, RZ, RZ, UR4 ;  /* 0x00000004ff027e24 */ /* 0x000fce000f8e00ff */
.L_x_8:
[----:B------:R-:W-:Y:S02]  /*0f20*/  ULDC.64 UR4, c[0x0][0x5a0] ;  /* 0x0001680000047ab9 */ /* 0x000fe40000000a00 */
[----:B------:R-:W-:-:S04]  /*0f30*/  ISETP.NE.U32.AND P0, PT, RZ, UR4, PT ;  /* 0x00000004ff007c0c */ /* 0x000fc8000bf05070 */
[----:B------:R-:W-:-:S13]  /*0f40*/  ISETP.NE.AND.EX P0, PT, RZ, UR5, PT, P0 ;  /* 0x00000005ff007c0c */ /* 0x000fda000bf05300 */
[----:B------:R-:W-:Y:S05]  /*0f50*/  @!P0 BRA `(.L_x_10) ;  /* 0x00000000001c8947 */ /* 0x000fea0003800000 */
[----:B------:R-:W2:Y:S02]  /*0f60*/  LDC.64 R4, c[0x0][0x5a0] ;  /* 0x00016800ff047b82 */ /* 0x000ea40000000a00 */
[----:B--2---:R-:W2:Y:S02]  /*0f70*/  LDG.E.64 R4, desc[UR36][R4.64] ;  /* 0x0000002404047981 */ /* 0x004ea4000c1e1b00 */
[----:B--2---:R-:W-:-:S04]  /*0f80*/  ISETP.NE.U32.AND P0, PT, R4, RZ, PT ;  /* 0x000000ff0400720c */ /* 0x004fc80003f05070 */
[----:B------:R-:W-:-:S13]  /*0f90*/  ISETP.NE.AND.EX P0, PT, R5, RZ, PT, P0 ;  /* 0x000000ff0500720c */ /* 0x000fda0003f05300 */
[----:B------:R-:W-:Y:S05]  /*0fa0*/  @!P0 BRA `(.L_x_10) ;  /* 0x0000000000088947 */ /* 0x000fea0003800000 */
[----:B------:R2:W5:Y:S01]  /*0fb0*/  LD.E R16, desc[UR36][R4.64] ;  /* 0x0000002404107980 */ /* 0x000562000c101900 */
[----:B------:R-:W-:Y:S05]  /*0fc0*/  BRA `(.L_x_11) ;  /* 0x0000000000247947 */ /* 0x000fea0003800000 */
.L_x_10:
[----:B------:R-:W-:Y:S02]  /*0fd0*/  ULDC.64 UR4, c[0x0][0x590] ;  /* 0x0001640000047ab9 */ /* 0x000fe40000000a00 */
[----:B------:R-:W-:-:S04]  /*0fe0*/  ISETP.NE.U32.AND P0, PT, RZ, UR4, PT ;  /* 0x00000004ff007c0c */ /* 0x000fc8000bf05070 */
[----:B------:R-:W-:-:S13]  /*0ff0*/  ISETP.NE.AND.EX P0, PT, RZ, UR5, PT, P0 ;  /* 0x00000005ff007c0c */ /* 0x000fda000bf05300 */
[----:B------:R-:W-:Y:S05]  /*1000*/  @!P0 BRA `(.L_x_12) ;  /* 0x00000000000c8947 */ /* 0x000fea0003800000 */
[----:B------:R-:W2:Y:S02]  /*1010*/  LDC.64 R16, c[0x0][0x590] ;  /* 0x00016400ff107b82 */ /* 0x000ea40000000a00 */
[----:B--2---:R3:W5:Y:S01]  /*1020*/  LDG.E R16, desc[UR36][R16.64] ;  /* 0x0000002410107981 */ /* 0x004762000c1e1900 */
[----:B------:R-:W-:Y:S05]  /*1030*/  BRA `(.L_x_11) ;  /* 0x0000000000087947 */ /* 0x000fea0003800000 */
.L_x_12:
[----:B------:R-:W-:Y:S02]  /*1040*/  ULDC UR4, c[0x0][0x584] ;  /* 0x0001610000047ab9 */ /* 0x000fe40000000800 */
[----:B------:R-:W-:-:S07]  /*1050*/  IMAD.U32 R16, RZ, RZ, UR4 ;  /* 0x00000004ff107e24 */ /* 0x000fce000f8e00ff */
.L_x_11:
[----:B------:R-:W-:-:S13]  /*1060*/  LOP3.LUT P0, RZ, R0, 0xff, RZ, 0xc0, !PT ;  /* 0x000000ff00ff7812 */ /* 0x000fda000780c0ff */
[----:B------:R-:W-:Y:S05]  /*1070*/  @!P0 EXIT ;  /* 0x000000000000894d */ /* 0x000fea0003800000 */
[----:B------:R-:W-:Y:S01]  /*1080*/  ULDC UR4, c[0x0][0x28c] ;  /* 0x0000a30000047ab9 */ /* 0x000fe20000000800 */
[----:B------:R-:W-:Y:S01]  /*1090*/  UMOV UR38, URZ ;  /* 0x0000003f00267c82 */ /* 0x000fe20008000000 */
[----:B------:R-:W-:Y:S01]  /*10a0*/  UIADD3 UR4, UR4, 0x3f, URZ ;  /* 0x0000003f04047890 */ /* 0x000fe2000fffe03f */
[----:B------:R-:W-:-:S03]  /*10b0*/  UMOV UR39, URZ ;  /* 0x0000003f00277c82 */ /* 0x000fc60008000000 */
[----:B------:R-:W-:-:S04]  /*10c0*/  USHF.R.S32.HI UR5, URZ, 0x1f, UR4 ;  /* 0x0000001f3f057899 */ /* 0x000fc80008011404 */
[----:B------:R-:W-:-:S04]  /*10d0*/  ULEA.HI UR5, UR5, UR4, URZ, 0x6 ;  /* 0x0000000405057291 */ /* 0x000fc8000f8f303f */
[----:B------:R-:W-:-:S12]  /*10e0*/  USHF.R.S32.HI UR44, URZ, 0x6, UR5 ;  /* 0x000000063f2c7899 */ /* 0x000fd80008011405 */
.L_x_540:
[----:B------:R-:W4:Y:S01]  /*10f0*/  S2R R0, SR_TID.X ;  /* 0x0000000000007919 */ /* 0x000f220000002100 */
[----:B------:R-:W0:Y:S01]  /*1100*/  S2UR UR6, SR_CgaCtaId ;  /* 0x00000000000679c3 */ /* 0x000e220000008800 */
[----:B------:R-:W-:Y:S02]  /*1110*/  UMOV UR46, 0x400 ;  /* 0x00000400002e7882 */ /* 0x000fe40000000000 */
[----:B0-----:R-:W-:Y:S01]  /*1120*/  ULEA UR46, UR6, UR46, 0x18 ;  /* 0x0000002e062e7291 */ /* 0x001fe2000f8ec03f */
[----:B----4-:R-:W-:-:S04]  /*1130*/  LOP3.LUT R0, R0, 0x80, RZ, 0xc0, !PT ;  /* 0x0000008000007812 */ /* 0x010fc800078ec0ff */
[----:B------:R-:W-:-:S06]  /*1140*/  SHF.R.U32.HI R0, RZ, 0x7, R0 ;  /* 0x00000007ff007819 */ /* 0x000fcc0000011600 */
[----:B------:R-:W0:Y:S02]  /*1150*/  SHFL.IDX PT, R0, R0, RZ, 0x1f ;  /* 0x00001fff00007589 */ /* 0x000e2400000e0000 */
[----:B0-----:R-:W-:-:S13]  /*1160*/  R2UR UR4, R0 ;  /* 0x00000000000472ca */ /* 0x001fda00000e0000 */
[----:B------:R-:W-:-:S04]  /*1170*/  ULEA.HI UR5, UR4, UR4, URZ, 0x1 ;  /* 0x0000000404057291 */ /* 0x000fc8000f8f083f */
[----:B------:R-:W-:-:S04]  /*1180*/  ULOP3.LUT UR5, UR5, 0x7fffe, URZ, 0xc0, !UPT ;  /* 0x0007fffe05057892 */ /* 0x000fc8000f8ec03f */
[----:B------:R-:W-:-:S03]  /*1190*/  UIADD3 UR5, UR4, -UR5, URZ ;  /* 0x8000000504057290 */ /* 0x000fc6000fffe03f */
[----:B------:R-:W-:Y:S01]  /*11a0*/  ULDC UR4, c[0x0][0x28c] ;  /* 0x0000a30000047ab9 */ /* 0x000fe20000000800 */
[----:B------:R-:W-:Y:S01]  /*11b0*/  ULEA UR5, UR5, UR46, 0xd ;  /* 0x0000002e05057291 */ /* 0x000fe2000f8e683f */
[----:B------:R-:W-:-:S03]  /*11c0*/  ISETP.LT.AND P0, PT, RZ, UR4, PT ;  /* 0x00000004ff007c0c */ /* 0x000fc6000bf01270 */
[----:B------:R-:W-:-:S04]  /*11d0*/  UIADD3 UR5, UR5, 0x100, URZ ;  /* 0x0000010005057890 */ /* 0x000fc8000fffe03f */
[----:B------:R-:W-:-:S04]  /*11e0*/  USHF.R.U32.HI UR5, URZ, 0x4, UR5 ;  /* 0x000000043f057899 */ /* 0x000fc80008011605 */
[----:B------:R-:W-:Y:S02]  /*11f0*/  ULOP3.LUT UR47, UR5, 0x3fff, URZ, 0xc0, !UPT ;  /* 0x00003fff052f7892 */ /* 0x000fe4000f8ec03f */
[----:B-1-3--:R-:W-:Y:S10]  /*1200*/  @P0 BRA `(.L_x_13) ;  /* 0x0000000000400947 */ /* 0x00aff40003800000 */
[----:B------:R-:W-:Y:S01]  /*1210*/  MOV R0, 0x0 ;  /* 0x0000000000007802 */ /* 0x000fe20000000f00 */
[----:B------:R-:W-:Y:S01]  /*1220*/  ULDC.64 UR4, c[0x4][0x68] ;  /* 0x01001a0000047ab9 */ /* 0x000fe20000000a00 */
[----:B------:R-:W-:Y:S01]  /*1230*/  ULDC.64 UR6, c[0x4][0x8] ;  /* 0x0100020000067ab9 */ /* 0x000fe20000000a00 */
[----:B--2---:R-:W-:Y:S01]  /*1240*/  MOV R4, UR4 ;  /* 0x0000000400047c02 */ /* 0x004fe20008000f00 */
[----:B------:R0:W2:Y:S01]  /*1250*/  LDC.64 R14, c[0x4][R0] ;  /* 0x01000000000e7b82 */ /* 0x0000a20000000a00 */
[----:B------:R-:W-:Y:S01]  /*1260*/  IMAD.U32 R5, RZ, RZ, UR5 ;  /* 0x00000005ff057e24 */ /* 0x000fe2000f8e00ff */
[----:B------:R-:W-:Y:S01]  /*1270*/  ULDC.64 UR4, c[0x4][0x70] ;  /* 0x01001c0000047ab9 */ /* 0x000fe20000000a00 */
[----:B------:R-:W-:Y:S01]  /*1280*/  IMAD.U32 R10, RZ, RZ, UR6 ;  /* 0x00000006ff0a7e24 */ /* 0x000fe2000f8e00ff */
[----:B------:R-:W-:Y:S01]  /*1290*/  MOV R11, UR7 ;  /* 0x00000007000b7c02 */ /* 0x000fe20008000f00 */
[----:B------:R-:W-:Y:S02]  /*12a0*/  IMAD.U32 R6, RZ, RZ, UR4 ;  /* 0x00000004ff067e24 */ /* 0x000fe4000f8e00ff */
[----:B------:R-:W-:-:S02]  /*12b0*/  IMAD.U32 R7, RZ, RZ, UR5 ;  /* 0x00000005ff077e24 */ /* 0x000fc4000f8e00ff */
[----:B------:R-:W-:Y:S02]  /*12c0*/  IMAD.MOV.U32 R8, RZ, RZ, 0x1e1 ;  /* 0x000001e1ff087424 */ /* 0x000fe400078e00ff */
[----:B------:R-:W-:Y:S02]  /*12d0*/  IMAD.MOV.U32 R12, RZ, RZ, 0x1 ;  /* 0x00000001ff0c7424 */ /* 0x000fe400078e00ff */
[----:B0-----:R-:W-:-:S07]  /*12e0*/  IMAD.MOV.U32 R13, RZ, RZ, RZ ;  /* 0x000000ffff0d7224 */ /* 0x001fce00078e00ff */
[----:B------:R-:W-:-:S07]  /*12f0*/  LEPC R20, `(.L_x_13) ;  /* 0x000000001014794e */ /* 0x000fce0000000000 */
[----:B-123-5:R-:W-:Y:S05]  /*1300*/  CALL.ABS.NOINC R14 ;  /* 0x000000000e007343 */ /* 0x02efea0003c00000 */
.L_x_13:
[----:B------:R-:W-:-:S06]  /*1310*/  ULOP3.LUT UR4, UR40, 0x1, URZ, 0xfc, !UPT ;  /* 0x0000000128047892 */ /* 0x000fcc000f8efc3f */
[----:B------:R-:W-:-:S05]  /*1320*/  IMAD.U32 R0, RZ, RZ, UR4 ;  /* 0x00000004ff007e24 */ /* 0x000fca000f8e00ff */
[----:B------:R-:W-:-:S13]  /*1330*/  ISETP.NE.AND P0, PT, R0, 0x3, PT ;  /* 0x000000030000780c */ /* 0x000fda0003f05270 */
[----:B------:R-:W-:Y:S05]  /*1340*/  @!P0 BRA `(.L_x_14) ;  /* 0x0000000000048947 */ /* 0x000fea0003800000 */
[----:B------:R-:W-:Y:S01]  /*1350*/  BPT.TRAP 0x1 ;  /* 0x000000040000795c */ /* 0x000fe20000300000 */
.L_x_14:
[----:B------:R-:W-:Y:S01]  /*1360*/  IMAD.U32 R0, RZ, RZ, UR38 ;  /* 0x00000026ff007e24 */ /* 0x000fe2000f8e00ff */
[----:B-1----:R-:W-:-:S04]  /*1370*/  MOV R3, UR39 ;  /* 0x0000002700037c02 */ /* 0x002fc80008000f00 */
[----:B------:R-:W-:Y:S02]  /*1380*/  LEA R3, R3, UR46, 0x3 ;  /* 0x0000002e03037c11 */ /* 0x000fe4000f8e18ff */
[----:B------:R-:W-:-:S04]  /*1390*/  SHF.L.U32 R0, R0, 0x1f, RZ ;  /* 0x0000001f00007819 */ /* 0x000fc800000006ff */
[----:B------:R0:W1:Y:S01]  /*13a0*/  SYNCS.PHASECHK.TRANS64.TRYWAIT P1, [R3+URZ], R0 ;  /* 0x00000000030075a7 */ /* 0x000062000802017f */
[----:B------:R-:W-:Y:S05]  /*13b0*/  @!P0 BRA `(.L_x_15) ;  /* 0x0000000000048947 */ /* 0x000fea0003800000 */
[----:B------:R-:W-:Y:S01]  /*13c0*/  BPT.TRAP 0x1 ;  /* 0x000000040000795c */ /* 0x000fe20000300000 */
.L_x_15:
[----:B-1----:R-:W-:Y:S05]  /*13d0*/  @P1 BRA `(.L_x_16) ;  /* 0x0000000000081947 */ /* 0x002fea0003800000 */
[----:B------:R-:W1:Y:S02]  /*13e0*/  SYNCS.PHASECHK.TRANS64.TRYWAIT P1, [R3+URZ], R0 ;  /* 0x00000000030075a7 */ /* 0x000e64000802017f */
[----:B-1----:R-:W-:Y:S05]  /*13f0*/  @!P1 BRA `(.L_x_17) ;  /* 0x000001a000989947 */ /* 0x002fea0003800000 */
.L_x_16:
[----:B------:R-:W-:-:S04]  /*1400*/  UISETP.LT.AND UP0, UPT, UR44, 0x1, UPT ;  /* 0x000000012c00788c */ /* 0x000fc8000bf01270 */
[----:B------:R-:W-:-:S04]  /*1410*/  USEL UR4, UR44, 0x1, UP0 ;  /* 0x000000012c047887 */ /* 0x000fc80008000000 */
[----:B------:R-:W-:-:S06]  /*1420*/  UIADD3 UR4, UR44, -UR4, URZ ;  /* 0x800000042c047290 */ /* 0x000fcc000fffe03f */
[----:B01----:R-:W-:Y:S02]  /*1430*/  IMAD.U32 R0, RZ, RZ, UR4 ;  /* 0x00000004ff007e24 */ /* 0x003fe4000f8e00ff */
[----:B------:R-:W-:Y:S01]  /*1440*/  IMAD.U32 R3, RZ, RZ, UR4 ;  /* 0x00000004ff037e24 */ /* 0x000fe2000f8e00ff */
[----:B------:R-:W-:Y:S05]  /*1450*/  WARPSYNC.ALL ;  /* 0x0000000000007948 */ /* 0x000fea0003800000 */
[----:B------:R-:W-:Y:S01]  /*1460*/  ISETP.GE.AND P1, PT, R0, 0x1, PT ;  /* 0x000000010000780c */ /* 0x000fe20003f26270 */
[----:B------:R-:W-:Y:S01]  /*1470*/  UIADD3 UR46, UR46, 0x18100, URZ ;  /* 0x000181002e2e7890 */ /* 0x000fe2000fffe03f */
[----:B------:R-:W-:Y:S01]  /*1480*/  WARPGROUP.ARRIVE ;  /* 0x00000000000079c5 */ /* 0x000fe20000000000 */
[----:B------:R-:W-:Y:S01]  /*1490*/  ULOP3.LUT UR4, UR47, 0x10000, URZ, 0xfc, !UPT ;  /* 0x000100002f047892 */ /* 0x000fe2000f8efc3f */
[----:B-----5:R0:W-:Y:S01]  /*14a0*/  STL [R1+0x2c4], R16 ;  /* 0x0002c41001007387 */ /* 0x0201e20000100800 */
[----:B------:R-:W-:-:S02]  /*14b0*/  USHF.R.U32.HI UR46, URZ, 0x4, UR46 ;  /* 0x000000043f2e7899 */ /* 0x000fc4000801162e */
[----:B------:R-:W-:Y:S01]  /*14c0*/  ULEA UR6, UR39, UR4, 0xb ;  /* 0x0000000427067291 */ /* 0x000fe2000f8e583f */
[----:B------:R1:W-:Y:S01]  /*14d0*/  STL [R1+0x2c0], R3 ;  /* 0x0002c00301007387 */ /* 0x0003e20000100800 */
[----:B------:R-:W-:Y:S01]  /*14e0*/  ULOP3.LUT UR5, UR46, 0x3fff, URZ, 0xc0, !UPT ;  /* 0x00003fff2e057892 */ /* 0x000fe2000f8ec03f */
[----:B------:R-:W-:Y:S01]  /*14f0*/  UMOV UR9, 0x40000040 ;  /* 0x4000004000097882 */ /* 0x000fe20000000000 */
[----:B------:R-:W-:Y:S02]  /*1500*/  UMOV UR11, 0x40000040 ;  /* 0x40000040000b7882 */ /* 0x000fe40000000000 */
[----:B------:R-:W-:Y:S01]  /*1510*/  ULOP3.LUT UR5, UR5, 0x10000, URZ, 0xfc, !UPT ;  /* 0x0001000005057892 */ /* 0x000fe2000f8efc3f */
[----:B------:R4:W-:Y:S01]  /*1520*/  STL [R1+0x2bc], R2 ;  /* 0x0002bc0201007387 */ /* 0x0009e20000100800 */
[----:B------:R-:W-:Y:S02]  /*1530*/  UMOV UR8, UR6 ;  /* 0x0000000600087c82 */ /* 0x000fe40008000000 */
[----:B------:R-:W-:-:S07]  /*1540*/  ULEA UR7, UR39, UR5, 0xb ;  /* 0x0000000527077291 */ /* 0x000fce000f8e583f */
[----:B------:R-:W-:Y:S02]  /*1550*/  UMOV UR10, UR7 ;  /* 0x00000007000a7c82 */ /* 0x000fe40008000000 */
[----:B------:R-:W-:Y:S01]  /*1560*/  HGMMA.64x256x16.F32.BF16 R24, gdesc[UR8], RZ, !UPT, gsb0 ;  /* 0x03e00000081879f0 */ /* 0x000fe2000c0018ff */
[----:B------:R-:W-:Y:S01]  /*1570*/  UIADD3 UR8, UR6, 0x400, URZ ;  /* 0x0000040006087890 */ /* 0x000fe2000fffe03f */
[----:B------:R-:W-:Y:S01]  /*1580*/  UMOV UR9, 0x40000040 ;  /* 0x4000004000097882 */ /* 0x000fe20000000000 */
[----:B------:R-:W-:Y:S02]  /*1590*/  WARPGROUP.DEPBAR.LE gsb0, 0x0 ;  /* 0x00008000000079c5 */ /* 0x000fe40000010000 */
[----:B------:R-:W-:Y:S01]  /*15a0*/  STL.64 [R1], R24 ;  /* 0x0000001801007387 */ /* 0x000fe20000100a00 */
[----:B------:R-:W-:Y:S01]  /*15b0*/  IMAD.MOV.U32 R235, RZ, RZ, R46 ;  /* 0x000000ffffeb7224 */ /* 0x000fe200078e002e */
[----:B------:R-:W-:Y:S01]  /*15c0*/  MOV R234, R47 ;  /* 0x0000002f00ea7202 */ /* 0x000fe20000000f00 */
[----:B------:R-:W-:Y:S01]  /*15d0*/  IMAD.MOV.U32 R233, RZ, RZ, R48 ;  /* 0x000000ffffe97224 */ /* 0x000fe200078e0030 */
[----:B------:R-:W-:Y:S01]  /*15e0*/  STL.64 [R1+0x8], R26 ;  /* 0x0000081a01007387 */ /* 0x000fe20000100a00 */
        /* <DEDUP_REMOVED lines=55> */
[----:B--2---:R-:W-:Y:S01]  /*1960*/  MOV R5, R147 ;  /* 0x0000009300057202 */ /* 0x004fe20000000f00 */
[----:B------:R-:W-:Y:S01]  /*1970*/  IMAD.MOV.U32 R168, RZ, RZ, R84 ;  /* 0x000000ffffa87224 */ /* 0x000fe200078e0054 */
[----:B------:R2:W-:Y:S01]  /*1980*/  STL.64 [R1+0x50], R44 ;  /* 0x0000502c01007387 */ /* 0x0005e20000100a00 */
[----:B------:R-:W-:-:S02]  /*1990*/  IMAD.MOV.U32 R169, RZ, RZ, R85 ;  /* 0x000000ffffa97224 */ /* 0x000fc400078e0055 */
[----:B------:R-:W-:Y:S01]  /*19a0*/  IMAD.MOV.U32 R170, RZ, RZ, R86 ;  /* 0x000000ffffaa7224 */ /* 0x000fe200078e0056 */
[----:B------:R-:W-:Y:S01]  /*19b0*/  STL [R1+0x578], R160 ;  /* 0x000578a001007387 */ /* 0x000fe20000100800 */
[----:B------:R-:W-:Y:S02]  /*19c0*/  IMAD.MOV.U32 R172, RZ, RZ, R88 ;  /* 0x000000ffffac7224 */ /* 0x000fe400078e0058 */
[----:B------:R-:W-:Y:S02]  /*19d0*/  IMAD.MOV.U32 R173, RZ, RZ, R89 ;  /* 0x000000ffffad7224 */ /* 0x000fe400078e0059 */
[----:B------:R-:W-:Y:S02]  /*19e0*/  IMAD.MOV.U32 R174, RZ, RZ, R90 ;  /* 0x000000ffffae7224 */ /* 0x000fe400078e005a */
[----:B------:R-:W-:Y:S02]  /*19f0*/  IMAD.MOV.U32 R175, RZ, RZ, R91 ;  /* 0x000000ffffaf7224 */ /* 0x000fe400078e005b */
[----:B------:R-:W-:-:S02]  /*1a00*/  IMAD.MOV.U32 R177, RZ, RZ, R93 ;  /* 0x000000ffffb17224 */ /* 0x000fc400078e005d */
[----:B------:R-:W-:Y:S02]  /*1a10*/  IMAD.MOV.U32 R178, RZ, RZ, R94 ;  /* 0x000000ffffb27224 */ /* 0x000fe400078e005e */
        /* <DEDUP_REMOVED lines=32> */
[----:B---3--:R-:W-:Y:S02]  /*1c20*/  IMAD.MOV.U32 R17, RZ, RZ, R135 ;  /* 0x000000ffff117224 */ /* 0x008fe400078e0087 */
[----:B0-----:R-:W-:Y:S02]  /*1c30*/  IMAD.MOV.U32 R16, RZ, RZ, R136 ;  /* 0x000000ffff107224 */ /* 0x001fe400078e0088 */
        /* <DEDUP_REMOVED lines=9> */
[----:B-1----:R-:W-:Y:S02]  /*1cd0*/  IMAD.MOV.U32 R3, RZ, RZ, R149 ;  /* 0x000000ffff037224 */ /* 0x002fe400078e0095 */
[----:B----4-:R-:W-:Y:S02]  /*1ce0*/  IMAD.MOV.U32 R2, RZ, RZ, R150 ;  /* 0x000000ffff027224 */ /* 0x010fe400078e0096 */
[----:B------:R-:W-:Y:S02]  /*1cf0*/  IMAD.MOV.U32 R0, RZ, RZ, R151 ;  /* 0x000000ffff007224 */ /* 0x000fe400078e0097 */
[----:B--2---:R-:W-:-:S06]  /*1d00*/  WARPGROUP.ARRIVE ;  /* 0x00000000000079c5 */ /* 0x004fcc0000000000 */
[----:B------:R-:W-:Y:S03]  /*1d10*/  HGMMA.64x256x16.F32.BF16 R24, gdesc[UR8], RZ, !UPT, gsb0 ;  /* 0x03e00000081879f0 */ /* 0x000fe6000c0018ff */
[----:B------:R-:W-:Y:S02]  /*1d20*/  WARPGROUP.DEPBAR.LE gsb0, 0x0 ;  /* 0x00008000000079c5 */ /* 0x000fe40000010000 */
[----:B------:R-:W-:Y:S04]  /*1d30*/  STL.64 [R1+0x570], R150 ;  /* 0x0005709601007387 */ /* 0x000fe80000100a00 */
        /* <DEDUP_REMOVED lines=20> */
[----:B------:R0:W-:Y:S04]  /*1e80*/  STL.64 [R1+0x4c8], R108 ;  /* 0x0004c86c01007387 */ /* 0x0001e80000100a00 */
[----:B0-----:R-:W2:Y:S04]  /*1e90*/  LDL.LU R108, [R1] ;  /* 0x00000000016c7983 */ /* 0x001ea80000300800 */
[----:B------:R-:W2:Y:S04]  /*1ea0*/  LDL.LU R109, [R1+0x4] ;  /* 0x00000400016d7983 */ /* 0x000ea80000300800 */
        /* <DEDUP_REMOVED lines=19> */
[----:B------:R-:W2:Y:S01]  /*1fe0*/  LDL.LU R129, [R1+0x54] ;  /* 0x0000540001817983 */ /* 0x000ea20000300800 */
        /* <DEDUP_REMOVED lines=20> */
[----:B------:R-:W-:Y:S01]  /*2130*/  UIADD3 UR8, UR6, 0x2, URZ ;  /* 0x0000000206087890 */ /* 0x000fe2000fffe03f */
[----:B------:R-:W-:Y:S01]  /*2140*/  IMAD.MOV.U32 R143, RZ, RZ, R222 ;  /* 0x000000ffff8f7224 */ /* 0x000fe200078e00de */
[----:B------:R-:W-:Y:S01]  /*2150*/  UIADD3 UR10, UR7, 0x2, URZ ;  /* 0x00000002070a7890 */ /* 0x000fe2000fffe03f */
[----:B------:R-:W-:Y:S01]  /*2160*/  IMAD.MOV.U32 R144, RZ, RZ, R221 ;  /* 0x000000ffff907224 */ /* 0x000fe200078e00dd */
[----:B------:R-:W-:Y:S01]  /*2170*/  UMOV UR9, 0x40000040 ;  /* 0x4000004000097882 */ /* 0x000fe20000000000 */
[----:B------:R-:W-:Y:S01]  /*2180*/  IMAD.MOV.U32 R146, RZ, RZ, R219 ;  /* 0x000000ffff927224 */ /* 0x000fe200078e00db */
[----:B------:R-:W-:Y:S01]  /*2190*/  UMOV UR11, 0x40000040 ;  /* 0x40000040000b7882 */ /* 0x000fe20000000000 */
        /* <DEDUP_REMOVED lines=22> */
[----:B------:R-:W-:-:S06]  /*2300*/  IMAD.MOV.U32 R234, RZ, RZ, R2 ;  /* 0x000000ffffea7224 */ /* 0x000fcc00078e0002 */
[----:B--2---:R-:W-:-:S06]  /*2310*/  WARPGROUP.ARRIVE ;  /* 0x00000000000079c5 */ /* 0x004fcc0000000000 */
[----:B------:R-:W-:Y:S03]  /*2320*/  HGMMA.64x256x16.F32.BF16 R108, gdesc[UR8], R108, gsb0 ;  /* 0x03e00000086c79f0 */ /* 0x000fe6000800186c */
[----:B------:R-:W-:Y:S02]  /*2330*/  WARPGROUP.DEPBAR.LE gsb0, 0x0 ;  /* 0x00008000000079c5 */ /* 0x000fe40000010000 */
[----:B------:R-:W-:Y:S04]  /*2340*/  STL.64 [R1], R108 ;  /* 0x0000006c01007387 */ /* 0x000fe80000100a00 */
        /* <DEDUP_REMOVED lines=63> */
[----:B0-----:R-:W2:Y:S04]  /*2740*/  LDL.LU R160, [R1+0x578] ;  /* 0x0005780001a07983 */ /* 0x001ea80000300800 */
[----:B------:R-:W3:Y:S04]  /*2750*/  LDL.LU.64 R150, [R1+0x570] ;  /* 0x0005700001967983 */ /* 0x000ee80000300a00 */
        /* <DEDUP_REMOVED lines=20> */
[----:B------:R-:W3:Y:S01]  /*28a0*/  LDL.LU.64 R108, [R1+0x4c8] ;  /* 0x0004c800016c7983 */ /* 0x000ee20000300a00 */
[----:B------:R-:W-:Y:S01]  /*28b0*/  UIADD3 UR8, UR6, 0x402, URZ ;  /* 0x0000040206087890 */ /* 0x000fe2000fffe03f */
[----:B------:R-:W-:Y:S01]  /*28c0*/  UMOV UR9, 0x40000040 ;  /* 0x4000004000097882 */ /* 0x000fe20000000000 */
[----:B---3--:R-:W-:-:S07]  /*28d0*/  WARPGROUP.ARRIVE ;  /* 0x00000000000079c5 */ /* 0x008fce0000000000 */
[----:B------:R-:W-:Y:S03]  /*28e0*/  HGMMA.64x256x16.F32.BF16 R24, gdesc[UR8], R24, gsb0 ;  /* 0x03e00000081879f0 */ /* 0x000fe60008001818 */
        /* <DEDUP_REMOVED lines=65> */
[----:B0-----:R-:W3:Y:S04]  /*2d00*/  LDL.LU.64 R24, [R1] ;  /* 0x0000000001187983 */ /* 0x001ee80000300a00 */
        /* <DEDUP_REMOVED lines=63> */
[----:B------:R-:W-:-:S02]  /*3100*/  UIADD3 UR8, UR6, 0x4, URZ ;  /* 0x0000000406087890 */ /* 0x000fc4000fffe03f */
[----:B------:R-:W-:Y:S01]  /*3110*/  UIADD3 UR10, UR7, 0x4, URZ ;  /* 0x00000004070a7890 */ /* 0x000fe2000fffe03f */
[----:B------:R-:W-:Y:S01]  /*3120*/  UMOV UR9, 0x40000040 ;  /* 0x4000004000097882 */ /* 0x000fe20000000000 */
[----:B------:R-:W-:Y:S01]  /*3130*/  UMOV UR11, 0x40000040 ;  /* 0x40000040000b7882 */ /* 0x000fe20000000000 */
[----:B---3--:R-:W-:-:S06]  /*3140*/  WARPGROUP.ARRIVE ;  /* 0x00000000000079c5 */ /* 0x008fcc0000000000 */
[----:B------:R-:W-:Y:S03]  /*3150*/  HGMMA.64x256x16.F32.BF16 R24, gdesc[UR8], R24, gsb0 ;  /* 0x03e00000081879f0 */ /* 0x000fe60008001818 */
[----:B------:R-:W-:Y:S02]  /*3160*/  WARPGROUP.DEPBAR.LE gsb0, 0x0 ;  /* 0x00008000000079c5 */ /* 0x000fe40000010000 */
[----:B------:R-:W-:Y:S01]  /*3170*/  STL.64 [R1], R24 ;  /* 0x0000001801007387 */ /* 0x000fe20000100a00 */
[----:B------:R-:W-:Y:S01]  /*3180*/  MOV R4, R150 ;  /* 0x0000009600047202 */ /* 0x000fe20000000f00 */
[----:B------:R-:W-:Y:S01]  /*3190*/  IMAD.MOV.U32 R0, RZ, RZ, R151 ;  /* 0x000000ffff007224 */ /* 0x000fe200078e0097 */
[----:B------:R-:W-:Y:S01]  /*31a0*/  MOV R9, R145 ;  /* 0x0000009100097202 */ /* 0x000fe20000000f00 */
        /* <DEDUP_REMOVED lines=36> */
[----:B------:R0:W-:Y:S01]  /*33f0*/  STL.64 [R1+0x50], R44 ;  /* 0x0000502c01007387 */ /* 0x0001e20000100a00 */
[----:B------:R-:W-:Y:S01]  /*3400*/  IMAD.MOV.U32 R210, RZ, RZ, R126 ;  /* 0x000000ffffd27224 */ /* 0x000fe200078e007e */
[----:B------:R-:W-:Y:S01]  /*3410*/  MOV R179, R95 ;  /* 0x0000005f00b37202 */ /* 0x000fe20000000f00 */
[----:B------:R-:W-:Y:S01]  /*3420*/  IMAD.MOV.U32 R211, RZ, RZ, R127 ;  /* 0x000000ffffd37224 */ /* 0x000fe200078e007f */
[----:B------:R-:W3:Y:S01]  /*3430*/  LDL.LU.64 R150, [R1+0x4c0] ;  /* 0x0004c00001967983 */ /* 0x000ee20000300a00 */
        /* <DEDUP_REMOVED lines=36> */
[----:B------:R-:W-:-:S02]  /*3680*/  IMAD.MOV.U32 R187, RZ, RZ, R103 ;  /* 0x000000ffffbb7224 */ /* 0x000fc400078e0067 */
[----:B------:R-:W-:Y:S01]  /*3690*/  IMAD.MOV.U32 R185, RZ, RZ, R101 ;  /* 0x000000ffffb97224 */ /* 0x000fe200078e0065 */
[----:B------:R-:W3:Y:S01]  /*36a0*/  LDL.LU.64 R130, [R1+0x470] ;  /* 0x0004700001827983 */ /* 0x000ee20000300a00 */
[----:B------:R-:W-:Y:S02]  /*36b0*/  IMAD.MOV.U32 R182, RZ, RZ, R98 ;  /* 0x000000ffffb67224 */ /* 0x000fe400078e0062 */
[----:B------:R-:W-:Y:S01]  /*36c0*/  IMAD.MOV.U32 R183, RZ, RZ, R99 ;  /* 0x000000ffffb77224 */ /* 0x000fe200078e0063 */
[----:B------:R-:W3:Y:S01]  /*36d0*/  LDL.LU.64 R128, [R1+0x468] ;  /* 0x0004680001807983 */ /* 0x000ee20000300a00 */
[----:B------:R-:W-:Y:S02]  /*36e0*/  IMAD.MOV.U32 R180, RZ, RZ, R96 ;  /* 0x000000ffffb47224 */ /* 0x000fe400078e0060 */
        /* <DEDUP_REMOVED lines=82> */
[----:B0-----:R-:W3:Y:S04]  /*3c10*/  LDL.LU.64 R44, [R1+0x318] ;  /* 0x00031800012c7983 */ /* 0x001ee80000300a00 */
        /* <DEDUP_REMOVED lines=11> */
[----:B------:R-:W-:-:S02]  /*3cd0*/  UMOV UR9, 0x40000040 ;  /* 0x4000004000097882 */ /* 0x000fc40000000000 */
[----:B--2---:R-:W-:Y:S01]  /*3ce0*/  STL [R1+0x2b8], R160 ;  /* 0x0002b8a001007387 */ /* 0x004fe20000100800 */
[----:B---3--:R-:W-:-:S06]  /*3cf0*/  WARPGROUP.ARRIVE ;  /* 0x00000000000079c5 */ /* 0x008fcc0000000000 */
        /* <DEDUP_REMOVED lines=61> */
[----:B------:R-:W-:-:S02]  /*40d0*/  IMAD.MOV.U32 R142, RZ, RZ, R226 ;  /* 0x000000ffff8e7224 */ /* 0x000fc400078e00e2 */
[----:B------:R-:W-:Y:S02]  /*40e0*/  IMAD.MOV.U32 R144, RZ, RZ, R224 ;  /* 0x000000ffff907224 */ /* 0x000fe400078e00e0 */
[----:B------:R-:W-:Y:S01]  /*40f0*/  IMAD.MOV.U32 R145, RZ, RZ, R223 ;  /* 0x000000ffff917224 */ /* 0x000fe200078e00df */
[----:B------:R-:W-:Y:S01]  /*4100*/  MOV R223, R15 ;  /* 0x0000000f00df7202 */ /* 0x000fe20000000f00 */
[----:B------:R-:W-:Y:S02]  /*4110*/  IMAD.MOV.U32 R146, RZ, RZ, R222 ;  /* 0x000000ffff927224 */ /* 0x000fe400078e00de */
[----:B------:R-:W-:Y:S02]  /*4120*/  IMAD.MOV.U32 R147, RZ, RZ, R221 ;  /* 0x000000ffff937224 */ /* 0x000fe400078e00dd */
[----:B------:R-:W-:Y:S01]  /*4130*/  IMAD.MOV.U32 R149, RZ, RZ, R219 ;  /* 0x000000ffff957224 */ /* 0x000fe200078e00db */
[----:B------:R-:W-:Y:S01]  /*4140*/  MOV R219, R20 ;  /* 0x0000001400db7202 */ /* 0x000fe20000000f00 */
[----:B------:R-:W-:-:S02]  /*4150*/  IMAD.MOV.U32 R150, RZ, RZ, R218 ;  /* 0x000000ffff967224 */ /* 0x000fc400078e00da */
[----:B------:R-:W-:Y:S02]  /*4160*/  IMAD.MOV.U32 R151, RZ, RZ, R217 ;  /* 0x000000ffff977224 */ /* 0x000fe400078e00d9 */
[----:B------:R-:W-:Y:S02]  /*4170*/  IMAD.MOV.U32 R130, RZ, RZ, R16 ;  /* 0x000000ffff827224 */ /* 0x000fe400078e0010 */
        /* <DEDUP_REMOVED lines=8> */
[----:B------:R-:W-:Y:S01]  /*4200*/  IMAD.MOV.U32 R218, RZ, RZ, R21 ;  /* 0x000000ffffda7224 */ /* 0x000fe200078e0015 */
[----:B------:R0:W5:Y:S01]  /*4210*/  LDL.LU R16, [R1+0x2c4] ;  /* 0x0002c40001107983 */ /* 0x0001620000300800 */
[----:B------:R-:W-:-:S02]  /*4220*/  IMAD.MOV.U32 R220, RZ, RZ, R19 ;  /* 0x000000ffffdc7224 */ /* 0x000fc400078e0013 */
[----:B------:R-:W-:Y:S01]  /*4230*/  IMAD.MOV.U32 R221, RZ, RZ, R18 ;  /* 0x000000ffffdd7224 */ /* 0x000fe200078e0012 */
[----:B------:R0:W5:Y:S01]  /*4240*/  LDL.LU R3, [R1+0x2c0] ;  /* 0x0002c00001037983 */ /* 0x0001620000300800 */
[----:B------:R-:W-:Y:S02]  /*4250*/  IMAD.MOV.U32 R222, RZ, RZ, R17 ;  /* 0x000000ffffde7224 */ /* 0x000fe400078e0011 */
[----:B------:R-:W-:Y:S01]  /*4260*/  IMAD.MOV.U32 R224, RZ, RZ, R14 ;  /* 0x000000ffffe07224 */ /* 0x000fe200078e000e */
[----:B------:R0:W5:Y:S01]  /*4270*/  LDL.LU R2, [R1+0x2bc] ;  /* 0x0002bc0001027983 */ /* 0x0001620000300800 */
[----:B------:R-:W-:Y:S02]  /*4280*/  IMAD.MOV.U32 R225, RZ, RZ, R13 ;  /* 0x000000ffffe17224 */ /* 0x000fe400078e000d */
[----:B------:R-:W-:Y:S02]  /*4290*/  IMAD.MOV.U32 R226, RZ, RZ, R12 ;  /* 0x000000ffffe27224 */ /* 0x000fe400078e000c */
[----:B------:R-:W-:-:S02]  /*42a0*/  IMAD.MOV.U32 R228, RZ, RZ, R10 ;  /* 0x000000ffffe47224 */ /* 0x000fc400078e000a */
[----:B------:R-:W-:Y:S02]  /*42b0*/  IMAD.MOV.U32 R229, RZ, RZ, R9 ;  /* 0x000000ffffe57224 */ /* 0x000fe400078e0009 */
        /* <DEDUP_REMOVED lines=71> */
[----:B-1----:R0:W5:Y:S04]  /*4730*/  LDL.LU R160, [R1+0x2b8] ;  /* 0x0002b80001a07983 */ /* 0x0021680000300800 */
[----:B------:R-:W2:Y:S04]  /*4740*/  LDL.LU.64 R150, [R1+0x2b0] ;  /* 0x0002b00001967983 */ /* 0x000ea80000300a00 */
        /* <DEDUP_REMOVED lines=20> */
[----:B------:R-:W2:Y:S01]  /*4890*/  LDL.LU.64 R108, [R1+0x208] ;  /* 0x00020800016c7983 */ /* 0x000ea20000300a00 */
[----:B------:R-:W-:Y:S01]  /*48a0*/  UIADD3 UR8, UR6, 0x406, URZ ;  /* 0x0000040606087890 */ /* 0x000fe2000fffe03f */
[----:B------:R-:W-:Y:S01]  /*48b0*/  UMOV UR9, 0x40000040 ;  /* 0x4000004000097882 */ /* 0x000fe20000000000 */
[----:B--2---:R-:W-:-:S07]  /*48c0*/  WARPGROUP.ARRIVE ;  /* 0x00000000000079c5 */ /* 0x004fce0000000000 */
[----:B------:R-:W-:Y:S03]  /*48d0*/  HGMMA.64x256x16.F32.BF16 R24, gdesc[UR8], R24, gsb0 ;  /* 0x03e00000081879f0 */ /* 0x000fe60008001818 */
[----:B------:R-:W-:Y:S02]  /*48e0*/  WARPGROUP.DEPBAR.LE gsb0, 0x0 ;  /* 0x00008000000079c5 */ /* 0x000fe40000010000 */
[----:B0-----:R-:W-:Y:S05]  /*48f0*/  @!P1 BRA `(.L_x_18) ;  /* 0x0000004000b49947 */ /* 0x001fea0003800000 */
[----:B------:R-:W-:-:S04]  /*4900*/  UIADD3 UR6, UR39, 0x1, URZ ;  /* 0x0000000127067890 */ /* 0x000fc8000fffe03f */
[----:B------:R-:W-:-:S04]  /*4910*/  UISETP.NE.AND UP0, UPT, UR6, 0x3, UPT ;  /* 0x000000030600788c */ /* 0x000fc8000bf05270 */
[----:B------:R-:W-:Y:S02]  /*4920*/  USEL UR7, URZ, 0x1, UP0 ;  /* 0x000000013f077887 */ /* 0x000fe40008000000 */
[----:B------:R-:W-:Y:S02]  /*4930*/  USEL UR6, UR6, URZ, UP0 ;  /* 0x0000003f06067287 */ /* 0x000fe40008000000 */
[----:B------:R-:W-:-:S06]  /*4940*/  ULOP3.LUT UR7, UR38, UR7, URZ, 0x3c, !UPT ;  /* 0x0000000726077292 */ /* 0x000fcc000f8e3c3f */
[----:B------:R-:W-:Y:S01]  /*4950*/  IMAD.U32 R0, RZ, RZ, UR7 ;  /* 0x00000007ff007e24 */ /* 0x000fe2000f8e00ff */
[----:B------:R-:W-:-:S06]  /*4960*/  UMOV UR7, UR39 ;  /* 0x0000002700077c82 */ /* 0x000fcc0008000000 */
.L_x_25:
[----:B------:R-:W-:Y:S05]  /*4970*/  @!P0 BRA `(.L_x_19) ;  /* 0x0000000000048947 */ /* 0x000fea0003800000 */
[----:B------:R-:W-:Y:S01]  /*4980*/  BPT.TRAP 0x1 ;  /* 0x000000040000795c */ /* 0x000fe20000300000 */
.L_x_19:
[----:B------:R-:W0:Y:S01]  /*4990*/  S2UR UR8, SR_CgaCtaId ;  /* 0x00000000000879c3 */ /* 0x000e220000008800 */
[----:B------:R-:W-:Y:S01]  /*49a0*/  UMOV UR12, 0x400 ;  /* 0x00000400000c7882 */ /* 0x000fe20000000000 */
[----:B------:R-:W-:Y:S01]  /*49b0*/  SHF.L.U32 R4, R0, 0x1f, RZ ;  /* 0x0000001f00047819 */ /* 0x000fe200000006ff */
[----:B0-----:R-:W-:-:S04]  /*49c0*/  ULEA UR12, UR8, UR12, 0x18 ;  /* 0x0000000c080c7291 */ /* 0x001fc8000f8ec03f */
[----:B------:R-:W-:-:S09]  /*49d0*/  ULEA UR8, UR6, UR12, 0x3 ;  /* 0x0000000c06087291 */ /* 0x000fd2000f8e183f */
[----:B------:R0:W1:Y:S01]  /*49e0*/  SYNCS.PHASECHK.TRANS64.TRYWAIT P1, [UR8], R4 ;  /* 0x00000004ff0075a7 */ /* 0x0000620008020148 */
[----:B------:R-:W-:Y:S05]  /*49f0*/  @!P0 BRA `(.L_x_20) ;  /* 0x0000000000048947 */ /* 0x000fea0003800000 */
[----:B------:R-:W-:Y:S01]  /*4a00*/  BPT.TRAP 0x1 ;  /* 0x000000040000795c */ /* 0x000fe20000300000 */
.L_x_20:
[----:B-1----:R-:W-:Y:S05]  /*4a10*/  @P1 BRA `(.L_x_21) ;  /* 0x0000000000081947 */ /* 0x002fea0003800000 */
[----:B------:R-:W1:Y:S02]  /*4a20*/  SYNCS.PHASECHK.TRANS64.TRYWAIT P1, [UR8], R4 ;  /* 0x00000004ff0075a7 */ /* 0x000e640008020148 */
[----:B-1----:R-:W-:Y:S05]  /*4a30*/  @!P1 BRA `(.L_x_22) ;  /* 0x0000016c001c9947 */ /* 0x002fea0003800000 */
.L_x_21:
        /* <DEDUP_REMOVED lines=64> */
[----:B--2---:R-:W2:Y:S04]  /*4e40*/  LDL.LU.64 R24, [R1] ;  /* 0x0000000001187983 */ /* 0x004ea80000300a00 */
        /* <DEDUP_REMOVED lines=63> */
[----:B------:R-:W-:-:S02]  /*5240*/  ULEA UR13, UR6, UR4, 0xb ;  /* 0x00000004060d7291 */ /* 0x000fc4000f8e583f */
[----:B------:R-:W-:Y:S01]  /*5250*/  ULEA UR14, UR6, UR5, 0xb ;  /* 0x00000005060e7291 */ /* 0x000fe2000f8e583f */
[----:B-----5:R-:W-:Y:S01]  /*5260*/  STL [R1+0x2c8], R16 ;  /* 0x0002c81001007387 */ /* 0x020fe20000100800 */
[----:B------:R-:W-:Y:S01]  /*5270*/  UMOV UR9, 0x40000040 ;  /* 0x4000004000097882 */ /* 0x000fe20000000000 */
[----:B------:R-:W-:Y:S02]  /*5280*/  UMOV UR11, 0x40000040 ;  /* 0x40000040000b7882 */ /* 0x000fe40000000000 */
[----:B------:R-:W-:Y:S01]  /*5290*/  UMOV UR8, UR13 ;  /* 0x0000000d00087c82 */ /* 0x000fe20008000000 */
[----:B------:R-:W-:Y:S01]  /*52a0*/  STL [R1+0x2c4], R3 ;  /* 0x0002c40301007387 */ /* 0x000fe20000100800 */
[----:B------:R-:W-:-:S03]  /*52b0*/  UMOV UR10, UR14 ;  /* 0x0000000e000a7c82 */ /* 0x000fc60008000000 */
[----:B------:R3:W-:Y:S04]  /*52c0*/  STL [R1+0x2c0], R2 ;  /* 0x0002c00201007387 */ /* 0x0007e80000100800 */
[----:B------:R4:W-:Y:S01]  /*52d0*/  STL [R1+0x2bc], R0 ;  /* 0x0002bc0001007387 */ /* 0x0009e20000100800 */
[----:B--2---:R-:W-:-:S06]  /*52e0*/  WARPGROUP.ARRIVE ;  /* 0x00000000000079c5 */ /* 0x004fcc0000000000 */
[----:B------:R-:W-:Y:S03]  /*52f0*/  HGMMA.64x256x16.F32.BF16 R24, gdesc[UR8], R24, gsb0 ;  /* 0x03e00000081879f0 */ /* 0x000fe60008001818 */
[----:B------:R-:W-:Y:S02]  /*5300*/  WARPGROUP.DEPBAR.LE gsb0, 0x0 ;  /* 0x00008000000079c5 */ /* 0x000fe40000010000 */
[----:B------:R-:W-:Y:S01]  /*5310*/  STL.64 [R1], R24 ;  /* 0x0000001801007387 */ /* 0x000fe20000100a00 */
[----:B---3--:R-:W-:Y:S01]  /*5320*/  IMAD.MOV.U32 R2, RZ, RZ, R150 ;  /* 0x000000ffff027224 */ /* 0x008fe200078e0096 */
[----:B01----:R-:W-:Y:S01]  /*5330*/  MOV R4, R148 ;  /* 0x0000009400047202 */ /* 0x003fe20000000f00 */
[----:B----4-:R-:W-:Y:S01]  /*5340*/  IMAD.MOV.U32 R0, RZ, RZ, R151 ;  /* 0x000000ffff007224 */ /* 0x010fe200078e0097 */
        /* <DEDUP_REMOVED lines=40> */
[----:B------:R-:W2:Y:S01]  /*55d0*/  LDL.LU.64 R150, [R1+0x780] ;  /* 0x0007800001967983 */ /* 0x000ea20000300a00 */
        /* <DEDUP_REMOVED lines=60> */
[----:B------:R-:W-:-:S02]  /*59a0*/  IMAD.MOV.U32 R167, RZ, RZ, R83 ;  /* 0x000000ffffa77224 */ /* 0x000fc400078e0053 */
[----:B------:R-:W-:Y:S01]  /*59b0*/  IMAD.MOV.U32 R165, RZ, RZ, R81 ;  /* 0x000000ffffa57224 */ /* 0x000fe200078e0051 */
[----:B------:R-:W2:Y:S01]  /*59c0*/  LDL.LU.64 R118, [R1+0x700] ;  /* 0x0007000001767983 */ /* 0x000ea20000300a00 */
[----:B------:R-:W-:Y:S02]  /*59d0*/  IMAD.MOV.U32 R162, RZ, RZ, R78 ;  /* 0x000000ffffa27224 */ /* 0x000fe400078e004e */
[----:B------:R-:W-:Y:S01]  /*59e0*/  IMAD.MOV.U32 R163, RZ, RZ, R79 ;  /* 0x000000ffffa37224 */ /* 0x000fe200078e004f */
[----:B------:R-:W2:Y:S01]  /*59f0*/  LDL.LU.64 R116, [R1+0x6f8] ;  /* 0x0006f80001747983 */ /* 0x000ea20000300a00 */
[----:B------:R-:W-:Y:S02]  /*5a00*/  IMAD.MOV.U32 R161, RZ, RZ, R77 ;  /* 0x000000ffffa17224 */ /* 0x000fe400078e004d */
        /* <DEDUP_REMOVED lines=58> */
[----:B0-----:R-:W2:Y:S04]  /*5db0*/  LDL.LU.64 R44, [R1+0x5d8] ;  /* 0x0005d800012c7983 */ /* 0x001ea80000300a00 */
        /* <DEDUP_REMOVED lines=11> */
[----:B------:R-:W-:-:S02]  /*5e70*/  UMOV UR9, 0x40000040 ;  /* 0x4000004000097882 */ /* 0x000fc40000000000 */
[----:B------:R-:W-:Y:S01]  /*5e80*/  STL [R1+0x580], R160 ;  /* 0x000580a001007387 */ /* 0x000fe20000100800 */
[----:B--2---:R-:W-:-:S06]  /*5e90*/  WARPGROUP.ARRIVE ;  /* 0x00000000000079c5 */ /* 0x004fcc0000000000 */
        /* <DEDUP_REMOVED lines=64> */
[----:B------:R-:W-:Y:S01]  /*62a0*/  IMAD.MOV.U32 R143, RZ, RZ, R222 ;  /* 0x000000ffff8f7224 */ /* 0x000fe200078e00de */
[----:B------:R-:W-:Y:S01]  /*62b0*/  MOV R222, R14 ;  /* 0x0000000e00de7202 */ /* 0x000fe20000000f00 */
[----:B------:R-:W-:Y:S02]  /*62c0*/  IMAD.MOV.U32 R144, RZ, RZ, R221 ;  /* 0x000000ffff907224 */ /* 0x000fe400078e00dd */
[----:B------:R-:W-:Y:S02]  /*62d0*/  IMAD.MOV.U32 R145, RZ, RZ, R220 ;  /* 0x000000ffff917224 */ /* 0x000fe400078e00dc */
[----:B------:R-:W-:Y:S01]  /*62e0*/  IMAD.MOV.U32 R147, RZ, RZ, R218 ;  /* 0x000000ffff937224 */ /* 0x000fe200078e00da */
[----:B------:R-:W-:Y:S01]  /*62f0*/  MOV R218, R18 ;  /* 0x0000001200da7202 */ /* 0x000fe20000000f00 */
[----:B------:R-:W-:Y:S02]  /*6300*/  IMAD.MOV.U32 R148, RZ, RZ, R217 ;  /* 0x000000ffff947224 */ /* 0x000fe400078e00d9 */
[----:B------:R-:W-:-:S02]  /*6310*/  IMAD.MOV.U32 R149, RZ, RZ, R216 ;  /* 0x000000ffff957224 */ /* 0x000fc400078e00d8 */
[----:B------:R-:W-:Y:S01]  /*6320*/  IMAD.MOV.U32 R151, RZ, RZ, R214 ;  /* 0x000000ffff977224 */ /* 0x000fe200078e00d6 */
[----:B------:R-:W-:Y:S01]  /*6330*/  MOV R214, R22 ;  /* 0x0000001600d67202 */ /* 0x000fe20000000f00 */
        /* <DEDUP_REMOVED lines=17> */
[----:B------:R-:W-:Y:S01]  /*6450*/  IMAD.MOV.U32 R235, RZ, RZ, R0 ;  /* 0x000000ffffeb7224 */ /* 0x000fe200078e0000 */
[----:B------:R-:W-:Y:S02]  /*6460*/  UIADD3 UR8, UR13, 0x2, URZ ;  /* 0x000000020d087890 */ /* 0x000fe4000fffe03f */
[----:B------:R-:W-:Y:S01]  /*6470*/  UIADD3 UR10, UR14, 0x2, URZ ;  /* 0x000000020e0a7890 */ /* 0x000fe2000fffe03f */
[----:B------:R-:W-:Y:S01]  /*6480*/  UMOV UR9, 0x40000040 ;  /* 0x4000004000097882 */ /* 0x000fe20000000000 */
[----:B------:R-:W-:Y:S01]  /*6490*/  UMOV UR11, 0x40000040 ;  /* 0x40000040000b7882 */ /* 0x000fe20000000000 */
        /* <DEDUP_REMOVED lines=236> */
[----:B------:R-:W-:Y:S01]  /*7360*/  STL.64 [R1+0x30], R36 ;  /* 0x0000302401007387 */ /* 0x000fe20000100a00 */
[----:B------:R-:W-:-:S03]  /*7370*/  IMAD.MOV.U32 R5, RZ, RZ, R150 ;  /* 0x000000ffff057224 */ /* 0x000fc600078e0096 */
[----:B------:R-:W-:Y:S01]  /*7380*/  STL.64 [R1+0x38], R38 ;  /* 0x0000382601007387 */ /* 0x000fe20000100a00 */
[----:B------:R-:W-:-:S03]  /*7390*/  IMAD.MOV.U32 R4, RZ, RZ, R151 ;  /* 0x000000ffff047224 */ /* 0x000fc600078e0097 */
[----:B------:R-:W-:Y:S01]  /*73a0*/  STL.64 [R1+0x40], R40 ;  /* 0x0000402801007387 */ /* 0x000fe20000100a00 */
[----:B------:R-:W-:Y:S01]  /*73b0*/  MOV R7, R148 ;  /* 0x0000009400077202 */ /* 0x000fe20000000f00 */
[----:B------:R-:W-:Y:S02]  /*73c0*/  IMAD.MOV.U32 R6, RZ, RZ, R149 ;  /* 0x000000ffff067224 */ /* 0x000fe400078e0095 */
[----:B------:R-:W-:Y:S01]  /*73d0*/  STL.64 [R1+0x48], R42 ;  /* 0x0000482a01007387 */ /* 0x000fe20000100a00 */
[----:B------:R-:W-:-:S03]  /*73e0*/  IMAD.MOV.U32 R9, RZ, RZ, R146 ;  /* 0x000000ffff097224 */ /* 0x000fc600078e0092 */
[----:B------:R0:W-:Y:S01]  /*73f0*/  STL.64 [R1+0x50], R44 ;  /* 0x0000502c01007387 */ /* 0x0001e20000100a00 */
[----:B------:R-:W-:Y:S01]  /*7400*/  IMAD.MOV.U32 R8, RZ, RZ, R147 ;  /* 0x000000ffff087224 */ /* 0x000fe200078e0093 */
[----:B------:R-:W-:Y:S02]  /*7410*/  MOV R11, R144 ;  /* 0x00000090000b7202 */ /* 0x000fe40000000f00 */
[----:B------:R-:W3:Y:S01]  /*7420*/  LDL.LU.64 R150, [R1+0x4c8] ;  /* 0x0004c80001967983 */ /* 0x000ee20000300a00 */
[----:B------:R-:W-:-:S03]  /*7430*/  IMAD.MOV.U32 R10, RZ, RZ, R145 ;  /* 0x000000ffff0a7224 */ /* 0x000fc600078e0091 */
[----:B------:R-:W3:Y:S01]  /*7440*/  LDL.LU.64 R148, [R1+0x4c0] ;  /* 0x0004c00001947983 */ /* 0x000ee20000300a00 */
[----:B------:R-:W-:Y:S01]  /*7450*/  IMAD.MOV.U32 R13, RZ, RZ, R142 ;  /* 0x000000ffff0d7224 */ /* 0x000fe200078e008e */
[----:B------:R-:W-:Y:S01]  /*7460*/  MOV R15, R140 ;  /* 0x0000008c000f7202 */ /* 0x000fe20000000f00 */
[----:B------:R-:W-:Y:S01]  /*7470*/  IMAD.MOV.U32 R12, RZ, RZ, R143 ;  /* 0x000000ffff0c7224 */ /* 0x000fe200078e008f */
        /* <DEDUP_REMOVED lines=141> */
[----:B------:R-:W-:Y:S02]  /*7d50*/  IMAD.MOV.U32 R16, RZ, RZ, R46 ;  /* 0x000000ffff107224 */ /* 0x000fe400078e002e */
[----:B------:R-:W-:Y:S01]  /*7d60*/  IMAD.MOV.U32 R3, RZ, RZ, R47 ;  /* 0x000000ffff037224 */ /* 0x000fe200078e002f */
        /* <DEDUP_REMOVED lines=83> */
[----:B------:R-:W-:Y:S01]  /*82a0*/  UIADD3 UR8, UR13, 0x6, URZ ;  /* 0x000000060d087890 */ /* 0x000fe2000fffe03f */
[----:B------:R-:W-:Y:S01]  /*82b0*/  IMAD.MOV.U32 R147, RZ, RZ, R222 ;  /* 0x000000ffff937224 */ /* 0x000fe200078e00de */
[----:B------:R-:W-:Y:S01]  /*82c0*/  MOV R222, R18 ;  /* 0x0000001200de7202 */ /* 0x000fe20000000f00 */
[----:B------:R-:W-:Y:S01]  /*82d0*/  IMAD.MOV.U32 R148, RZ, RZ, R221 ;  /* 0x000000ffff947224 */ /* 0x000fe200078e00dd */
[----:B------:R-:W-:Y:S01]  /*82e0*/  UIADD3 UR10, UR14, 0x6, URZ ;  /* 0x000000060e0a7890 */ /* 0x000fe2000fffe03f */
[----:B------:R-:W-:Y:S01]  /*82f0*/  IMAD.MOV.U32 R149, RZ, RZ, R220 ;  /* 0x000000ffff957224 */ /* 0x000fe200078e00dc */
[----:B------:R-:W-:Y:S01]  /*8300*/  UMOV UR9, 0x40000040 ;  /* 0x4000004000097882 */ /* 0x000fe20000000000 */
[----:B------:R-:W-:Y:S01]  /*8310*/  IMAD.MOV.U32 R151, RZ, RZ, R218 ;  /* 0x000000ffff977224 */ /* 0x000fe200078e00da */
[----:B------:R-:W-:Y:S01]  /*8320*/  MOV R218, R22 ;  /* 0x0000001600da7202 */ /* 0x000fe20000000f00 */
        /* <DEDUP_REMOVED lines=11> */
[----:B------:R-:W-:Y:S01]  /*83e0*/  IMAD.MOV.U32 R223, RZ, RZ, R17 ;  /* 0x000000ffffdf7224 */ /* 0x000fe200078e0011 */
[----:B------:R0:W5:Y:S01]  /*83f0*/  LDL.LU R0, [R1+0x2bc] ;  /* 0x0002bc0001007983 */ /* 0x0001620000300800 */
        /* <DEDUP_REMOVED lines=105> */
[----:B------:R-:W-:Y:S01]  /*8a90*/  BPT.TRAP 0x1 ;  /* 0x000000040000795c */ /* 0x000fe20000300000 */
.L_x_23:
[----:B------:R-:W-:Y:S02]  /*8aa0*/  UISETP.GT.U32.AND UP0, UPT, UR40, 0x1, UPT ;  /* 0x000000012800788c */ /* 0x000fe4000bf04070 */
[----:B------:R-:W-:-:S04]  /*8ab0*/  ULEA UR12, UR7, UR12, 0x3 ;  /* 0x0000000c070c7291 */ /* 0x000fc8000f8e183f */
[----:B------:R-:W-:Y:S01]  /*8ac0*/  UIADD3 UR12, UR12, 0x18, URZ ;  /* 0x000000180c0c7890 */ /* 0x000fe2000fffe03f */
[----:B------:R-:W-:-:S03]  /*8ad0*/  PLOP3.LUT P1, PT, PT, PT, UP0, 0x80, 0x0 ;  /* 0x000000000000781c */ /* 0x000fc60003f2f008 */
[----:B------:R-:W-:-:S09]  /*8ae0*/  UPRMT UR12, URZ, 0x654, UR12 ;  /* 0x000006543f0c7896 */ /* 0x000fd2000800000c */
[----:B------:R-:W-:Y:S01]  /*8af0*/  SYNCS.ARRIVE.TRANS64.RED.A1T0 RZ, [UR12], RZ ;  /* 0x000000ffffff79a7 */ /* 0x000fe2000810040c */
[----:B------:R-:W-:Y:S05]  /*8b00*/  @P1 BRA `(.L_x_24) ;  /* 0x0000000000041947 */ /* 0x000fea0003800000 */
[----:B------:R-:W-:Y:S01]  /*8b10*/  BPT.TRAP 0x1 ;  /* 0x000000040000795c */ /* 0x000fe20000300000 */
.L_x_24:
[----:B------:R-:W-:Y:S01]  /*8b20*/  UIADD3 UR6, UR6, 0x1, URZ ;  /* 0x0000000106067890 */ /* 0x000fe2000fffe03f */
[C---:B-----5:R-:W-:Y:S01]  /*8b30*/  ISETP.GT.AND P1, PT, R3.reuse, 0x1, PT ;  /* 0x000000010300780c */ /* 0x060fe20003f24270 */
[----:B------:R-:W-:Y:S01]  /*8b40*/  UIADD3 UR7, UR7, 0x1, URZ ;  /* 0x0000000107077890 */ /* 0x000fe2000fffe03f */
[----:B------:R-:W-:Y:S01]  /*8b50*/  VIADD R3, R3, 0xffffffff ;  /* 0xffffffff03037836 */ /* 0x000fe20000000000 */
[----:B------:R-:W-:Y:S02]  /*8b60*/  UISETP.NE.AND UP0, UPT, UR6, 0x3, UPT ;  /* 0x000000030600788c */ /* 0x000fe4000bf05270 */
[----:B------:R-:W-:Y:S02]  /*8b70*/  UISETP.NE.AND UP1, UPT, UR7, 0x3, UPT ;  /* 0x000000030700788c */ /* 0x000fe4000bf25270 */
[----:B------:R-:W-:Y:S02]  /*8b80*/  USEL UR8, URZ, 0x1, UP0 ;  /* 0x000000013f087887 */ /* 0x000fe40008000000 */
[----:B------:R-:W-:-:S02]  /*8b90*/  USEL UR6, UR6, URZ, UP0 ;  /* 0x0000003f06067287 */ /* 0x000fc40008000000 */
[----:B------:R-:W-:Y:S02]  /*8ba0*/  USEL UR7, UR7, URZ, UP1 ;  /* 0x0000003f07077287 */ /* 0x000fe40008800000 */
[----:B------:R-:W-:Y:S01]  /*8bb0*/  LOP3.LUT R0, R0, UR8, RZ, 0x3c, !PT ;  /* 0x0000000800007c12 */ /* 0x000fe2000f8e3cff */
[----:B------:R-:W-:Y:S09]  /*8bc0*/  @P1 BRA `(.L_x_25) ;  /* 0xffffffbc00681947 */ /* 0x000ff2000383ffff */
.L_x_18:
[----:B------:R-:W0:Y:S02]  /*8bd0*/  LDC R0, c[0x0][0x28c] ;  /* 0x0000a300ff007b82 */ /* 0x000e240000000800 */
[----:B0-----:R-:W-:-:S13]  /*8be0*/  ISETP.GE.AND P1, PT, R0, 0x1, PT ;  /* 0x000000010000780c */ /* 0x001fda0003f26270 */
[----:B------:R-:W-:Y:S05]  /*8bf0*/  @!P1 BRA `(.L_x_26) ;  /* 0x00000000004c9947 */ /* 0x000fea0003800000 */
[----:B------:R-:W-:Y:S05]  /*8c00*/  @!P0 BRA `(.L_x_27) ;  /* 0x0000000000048947 */ /* 0x000fea0003800000 */
[----:B------:R-:W-:Y:S01]  /*8c10*/  BPT.TRAP 0x1 ;  /* 0x000000040000795c */ /* 0x000fe20000300000 */
.L_x_27:
[----:B------:R-:W0:Y:S01]  /*8c20*/  S2UR UR7, SR_CgaCtaId ;  /* 0x00000000000779c3 */ /* 0x000e220000008800 */
[----:B------:R-:W-:-:S04]  /*8c30*/  UISETP.LT.AND UP0, UPT, UR44, 0x1, UPT ;  /* 0x000000012c00788c */ /* 0x000fc8000bf01270 */
[----:B------:R-:W-:Y:S02]  /*8c40*/  USEL UR6, UR44, 0x1, UP0 ;  /* 0x000000012c067887 */ /* 0x000fe40008000000 */
[----:B------:R-:W-:Y:S02]  /*8c50*/  UISETP.GT.U32.AND UP0, UPT, UR40, 0x1, UPT ;  /* 0x000000012800788c */ /* 0x000fe4000bf04070 */
[----:B------:R-:W-:-:S04]  /*8c60*/  UIADD3 UR6, UR39, UR44, -UR6 ;  /* 0x0000002c27067290 */ /* 0x000fc8000fffe806 */
[----:B------:R-:W-:Y:S01]  /*8c70*/  UIMAD.WIDE.U32 UR4, UR6, -0x55555555, URZ ;  /* 0xaaaaaaab060478a5 */ /* 0x000fe2000f8e003f */
[----:B------:R-:W-:-:S03]  /*8c80*/  PLOP3.LUT P0, PT, PT, PT, UP0, 0x80, 0x0 ;  /* 0x000000000000781c */ /* 0x000fc60003f0f008 */
[----:B------:R-:W-:-:S03]  /*8c90*/  USHF.R.U32.HI UR4, URZ, 0x1, UR5 ;  /* 0x000000013f047899 */ /* 0x000fc60008011605 */
[----:B------:R-:W-:Y:S01]  /*8ca0*/  UMOV UR5, 0x400 ;  /* 0x0000040000057882 */ /* 0x000fe20000000000 */
[----:B------:R-:W-:Y:S02]  /*8cb0*/  UIMAD UR6, UR4, -0x3, UR6 ;  /* 0xfffffffd040678a4 */ /* 0x000fe4000f8e0206 */
[----:B0-----:R-:W-:-:S04]  /*8cc0*/  ULEA UR5, UR7, UR5, 0x18 ;  /* 0x0000000507057291 */ /* 0x001fc8000f8ec03f */
[----:B------:R-:W-:-:S04]  /*8cd0*/  ULEA UR6, UR6, UR5, 0x3 ;  /* 0x0000000506067291 */ /* 0x000fc8000f8e183f */
[----:B------:R-:W-:-:S04]  /*8ce0*/  UIADD3 UR6, UR6, 0x18, URZ ;  /* 0x0000001806067890 */ /* 0x000fc8000fffe03f */
[----:B------:R-:W-:-:S09]  /*8cf0*/  UPRMT UR6, URZ, 0x654, UR6 ;  /* 0x000006543f067896 */ /* 0x000fd20008000006 */
[----:B------:R-:W-:Y:S01]  /*8d00*/  SYNCS.ARRIVE.TRANS64.RED.A1T0 RZ, [UR6], RZ ;  /* 0x000000ffffff79a7 */ /* 0x000fe20008100406 */
[----:B------:R-:W-:Y:S05]  /*8d10*/  @P0 BRA `(.L_x_26) ;  /* 0x0000000000040947 */ /* 0x000fea0003800000 */
[----:B------:R-:W-:Y:S01]  /*8d20*/  BPT.TRAP 0x1 ;  /* 0x000000040000795c */ /* 0x000fe20000300000 */
.L_x_26:
[----:B------:R-:W0:Y:S01]  /*8d30*/  S2R R8, SR_TID.X ;  /* 0x0000000000087919 */ /* 0x000e220000002100 */
[----:B------:R-:W-:Y:S01]  /*8d40*/  IMAD.MOV.U32 R19, RZ, RZ, 0x6540 ;  /* 0x00006540ff137424 */ /* 0x000fe200078e00ff */
[----:B------:R-:W-:Y:S01]  /*8d50*/  USHF.R.S32.HI UR10, URZ, 0x1f, UR43 ;  /* 0x0000001f3f0a7899 */ /* 0x000fe2000801142b */
[----:B-----5:R-:W-:Y:S01]  /*8d60*/  LOP3.LUT R4, R160, 0x1, RZ, 0xc0, !PT ;  /* 0x00000001a0047812 */ /* 0x020fe200078ec0ff */
[----:B------:R-:W-:Y:S01]  /*8d70*/  ULDC.64 UR8, c[0x0][0x5d0] ;  /* 0x0001740000087ab9 */ /* 0x000fe20000000a00 */
[----:B------:R-:W-:Y:S01]  /*8d80*/  UIMAD.WIDE UR6, UR41, 0x100, URZ ;  /* 0x00000100290678a5 */ /* 0x000fe2000f8e023f */
[----:B------:R-:W-:Y:S01]  /*8d90*/  IMAD.U32 R6, RZ, RZ, UR8 ;  /* 0x00000008ff067e24 */ /* 0x000fe2000f8e00ff */
[----:B------:R-:W-:Y:S01]  /*8da0*/  UIMAD UR4, UR10, UR8, URZ ;  /* 0x000000080a0472a4 */ /* 0x000fe2000f8e023f */
[----:B------:R-:W-:Y:S01]  /*8db0*/  IMAD.SHL.U32 R3, R4, 0x40, RZ ;  /* 0x0000004004037824 */ /* 0x000fe200078e00ff */
[----:B------:R-:W-:Y:S02]  /*8dc0*/  USHF.L.U32 UR41, UR41, 0x8, URZ ;  /* 0x0000000829297899 */ /* 0x000fe4000800063f */
[----:B------:R-:W-:Y:S01]  /*8dd0*/  UIMAD UR4, UR43, UR9, UR4 ;  /* 0x000000092b0472a4 */ /* 0x000fe2000f8e0204 */
[----:B------:R-:W-:Y:S01]  /*8de0*/  ULDC UR8, c[0x0][0x284] ;  /* 0x0000a10000087ab9 */ /* 0x000fe20000000800 */
[----:B------:R-:W-:Y:S01]  /*8df0*/  UIADD3 UR39, UR44, UR39, URZ ;  /* 0x000000272c277290 */ /* 0x000fe2000fffe03f */
[----:B------:R-:W-:Y:S01]  /*8e00*/  MOV R17, UR8 ;  /* 0x0000000800117c02 */ /* 0x000fe20008000f00 */
[----:B------:R-:W-:-:S02]  /*8e10*/  UISETP.GE.U32.AND UP2, UPT, UR44, 0x3, UPT ;  /* 0x000000032c00788c */ /* 0x000fc4000bf46070 */
[----:B------:R-:W-:-:S04]  /*8e20*/  UISETP.GT.U32.AND UP1, UPT, UR39, 0x2, UPT ;  /* 0x000000022700788c */ /* 0x000fc8000bf24070 */
[----:B------:R-:W-:Y:S01]  /*8e30*/  UISETP.LT.U32.AND UP1, UPT, UR44, 0x3, UP1 ;  /* 0x000000032c00788c */ /* 0x000fe20008f21070 */
[----:B0-----:R-:W-:Y:S02]  /*8e40*/  SHF.L.U32 R18, R8, 0x1, RZ ;  /* 0x0000000108127819 */ /* 0x001fe400000006ff */
[----:B------:R-:W-:Y:S02]  /*8e50*/  SHF.R.U32.HI R0, RZ, 0x2, R8 ;  /* 0x00000002ff007819 */ /* 0x000fe40000011608 */
[----:B------:R-:W-:Y:S02]  /*8e60*/  LOP3.LUT R18, R18, 0x6, RZ, 0xc0, !PT ;  /* 0x0000000612127812 */ /* 0x000fe400078ec0ff */
[----:B------:R-:W-:Y:S02]  /*8e70*/  LOP3.LUT R5, R8, 0x60, RZ, 0xc0, !PT ;  /* 0x0000006008057812 */ /* 0x000fe400078ec0ff */
[----:B------:R-:W-:Y:S01]  /*8e80*/  PRMT R18, R18, R19, UR42 ;  /* 0x0000002a12127e16 */ /* 0x000fe20008000013 */
[----:B------:R-:W-:Y:S01]  /*8e90*/  USHF.L.U32 UR42, UR42, 0x8, URZ ;  /* 0x000000082a2a7899 */ /* 0x000fe2000800063f */
[----:B------:R-:W-:-:S02]  /*8ea0*/  LOP3.LUT R0, R0, 0x7, RZ, 0xc0, !PT ;  /* 0x0000000700007812 */ /* 0x000fc400078ec0ff */
[----:B------:R-:W-:Y:S02]  /*8eb0*/  SHF.R.S32.HI R19, RZ, 0x1f, R18 ;  /* 0x0000001fff137819 */ /* 0x000fe40000011412 */
[----:B------:R-:W-:Y:S02]  /*8ec0*/  SHF.R.U32.HI R5, RZ, 0x1, R5 ;  /* 0x00000001ff057819 */ /* 0x000fe40000011605 */
[----:B------:R-:W-:Y:S01]  /*8ed0*/  LOP3.LUT R3, R3, 0x40, R0, 0xe2, !PT ;  /* 0x0000004003037812 */ /* 0x000fe200078ee200 */
[----:B------:R-:W-:Y:S01]  /*8ee0*/  IMAD.WIDE.U32 R6, R6, UR43, R18 ;  /* 0x0000002b06067c25 */ /* 0x000fe2000f8e0012 */
[----:B------:R-:W-:Y:S02]  /*8ef0*/  IADD3 R0, RZ, -R5, -R0 ;  /* 0x80000005ff007210 */ /* 0x000fe40007ffe800 */
[----:B------:R-:W-:Y:S01]  /*8f00*/  LOP3.LUT R3, R3, UR6, R5, 0xfe, !PT ;  /* 0x0000000603037c12 */ /* 0x000fe2000f8efe05 */
[----:B------:R-:W-:Y:S01]  /*8f10*/  VIADD R7, R7, UR4 ;  /* 0x0000000407077c36 */ /* 0x000fe20008000000 */
[----:B------:R-:W-:Y:S01]  /*8f20*/  ULDC UR4, c[0x0][0x288] ;  /* 0x0000a20000047ab9 */ /* 0x000fe20000000800 */
[----:B------:R-:W-:Y:S01]  /*8f30*/  IMAD R0, R4, -0x40, R0 ;  /* 0xffffffc004007824 */ /* 0x000fe200078e0200 */
[----:B------:R-:W-:Y:S01]  /*8f40*/  UISETP.GE.AND UP0, UPT, UR42, UR4, UPT ;  /* 0x000000042a00728c */ /* 0x000fe2000bf06270 */
[----:B------:R-:W-:-:S03]  /*8f50*/  IMAD.MOV.U32 R4, RZ, RZ, -0x2 ;  /* 0xfffffffeff047424 */ /* 0x000fc600078e00ff */
[----:B------:R-:W-:Y:S02]  /*8f60*/  UISETP.GE.OR UP0, UPT, UR41, UR8, UP0 ;  /* 0x000000082900728c */ /* 0x000fe40008706670 */
[----:B------:R-:W-:Y:S01]  /*8f70*/  IADD3 R17, R17, -UR41, R0 ;  /* 0x8000002911117c10 */ /* 0x000fe2000fffe000 */
[----:B------:R-:W-:Y:S01]  /*8f80*/  USEL UR8, URZ, 0x1, !UP1 ;  /* 0x000000013f087887 */ /* 0x000fe2000c800000 */
[----:B------:R-:W-:Y:S01]  /*8f90*/  LOP3.LUT R0, R8, 0x3, RZ, 0xc0, !PT ;  /* 0x0000000308007812 */ /* 0x000fe200078ec0ff */
[----:B------:R-:W-:Y:S01]  /*8fa0*/  UMOV UR41, 0xffffffff ;  /* 0xffffffff00297882 */ /* 0x000fe20000000000 */
[----:B------:R-:W-:Y:S01]  /*8fb0*/  PLOP3.LUT P0, PT, PT, PT, UP0, 0x80, 0x0 ;  /* 0x000000000000781c */ /* 0x000fe20003f0f008 */
[----:B------:R-:W-:Y:S02]  /*8fc0*/  ULOP3.LUT UR38, UR38, UR8, URZ, 0x3c, !UPT ;  /* 0x0000000826267292 */ /* 0x000fe4000f8e3c3f */
[----:B------:R-:W-:Y:S01]  /*8fd0*/  IMAD R0, R0, R4, UR4 ;  /* 0x0000000400007e24 */ /* 0x000fe2000f8e0204 */
[----:B------:R-:W-:-:S03]  /*8fe0*/  UIMAD.WIDE.U32 UR4, UR39, -0x55555555, URZ ;  /* 0xaaaaaaab270478a5 */ /* 0x000fc6000f8e003f */
[----:B------:R-:W-:Y:S01]  /*8ff0*/  VIADD R0, R0, -UR42 ;  /* 0x8000002a00007c36 */ /* 0x000fe20008000000 */
[----:B------:R-:W-:-:S04]  /*9000*/  USHF.R.U32.HI UR4, URZ, 0x1, UR5 ;  /* 0x000000013f047899 */ /* 0x000fc80008011605 */
[----:B------:R-:W-:Y:S02]  /*9010*/  UIMAD UR39, UR4, -0x3, UR39 ;  /* 0xfffffffd042778a4 */ /* 0x000fe4000f8e0227 */
[----:B------:R-:W-:Y:S01]  /*9020*/  @UP2 ULOP3.LUT UR38, UR38, 0x1, UR4, 0x78, !UPT ;  /* 0x0000000126262892 */ /* 0x000fe2000f8e7804 */
[----:B------:R-:W-:Y:S11]  /*9030*/  @P0 BRA `(.L_x_28) ;  /* 0x0000010400d80947 */ /* 0x000ff60003800000 */
[----:B------:R-:W-:Y:S01]  /*9040*/  FSETP.NEU.AND P0, PT, R16, RZ, PT ;  /* 0x000000ff1000720b */ /* 0x000fe20003f0d000 */
[----:B------:R-:W-:Y:S01]  /*9050*/  ULDC.64 UR8, c[0x0][0x5c8] ;  /* 0x0001720000087ab9 */ /* 0x000fe20000000a00 */
[----:B------:R-:W-:Y:S01]  /*9060*/  ISETP.GT.AND P3, PT, R17, RZ, PT ;  /* 0x000000ff1100720c */ /* 0x000fe20003f64270 */
[----:B------:R-:W-:Y:S01]  /*9070*/  UIMAD UR4, UR7, UR8, URZ ;  /* 0x00000008070472a4 */ /* 0x000fe2000f8e023f */
[----:B------:R-:W-:Y:S01]  /*9080*/  IMAD.U32 R10, RZ, RZ, UR9 ;  /* 0x00000009ff0a7e24 */ /* 0x000fe2000f8e00ff */
[----:B------:R-:W-:Y:S01]  /*9090*/  BSSY B0, `(.L_x_28) ;  /* 0x0001070000007945 */ /* 0x000fe20003800000 */
[----:B------:R-:W-:Y:S01]  /*90a0*/  IMAD.WIDE.U32 R6, R3, UR8, R6 ;  /* 0x0000000803067c25 */ /* 0x000fe2000f8e0006 */
[----:B------:R-:W-:-:S03]  /*90b0*/  ISETP.GT.AND P1, PT, R0, RZ, P3 ;  /* 0x000000ff0000720c */ /* 0x000fc60001f24270 */
[----:B------:R-:W-:-:S05]  /*90c0*/  IMAD R10, R3, R10, UR4 ;  /* 0x00000004030a7e24 */ /* 0x000fca000f8e020a */
[----:B------:R-:W-:Y:S01]  /*90d0*/  IADD3 R10, R7, R10, RZ ;  /* 0x0000000a070a7210 */ /* 0x000fe20007ffe0ff */
[----:B------:R-:W-:Y:S06]  /*90e0*/  @!P0 BRA `(.L_x_29) ;  /* 0x000000b800108947 */ /* 0x000fec0003800000 */
[----:B------:R-:W0:Y:S01]  /*90f0*/  LDC.64 R22, c[0x0][0x5b8] ;  /* 0x00016e00ff167b82 */ /* 0x000e220000000a00 */
[----:B------:R-:W2:Y:S01]  /*9100*/  LDL.LU R11, [R1] ;  /* 0x00000000010b7983 */ /* 0x000ea20000300800 */
[----:B------:R-:W-:-:S06]  /*9110*/  ULDC.64 UR4, c[0x0][0x5c0] ;  /* 0x0001700000047ab9 */ /* 0x000fcc0000000a00 */
[----:B------:R-:W1:Y:S08]  /*9120*/  LDC.64 R14, c[0x0][0x5b0] ;  /* 0x00016c00ff0e7b82 */ /* 0x000e700000000a00 */
[----:B------:R-:W3:Y:S01]  /*9130*/  LDC.64 R12, c[0x0][0x5a8] ;  /* 0x00016a00ff0c7b82 */ /* 0x000ee20000000a00 */
[C---:B0-----:R-:W-:Y:S02]  /*9140*/  IMAD R157, R22.reuse, UR10, RZ ;  /* 0x0000000a169d7c24 */ /* 0x041fe4000f8e02ff */
[----:B------:R-:W-:-:S04]  /*9150*/  IMAD.WIDE.U32 R152, R22, UR43, R18 ;  /* 0x0000002b16987c25 */ /* 0x000fc8000f8e0012 */
[----:B------:R-:W-:Y:S02]  /*9160*/  IMAD R157, R23, UR43, R157 ;  /* 0x0000002b179d7c24 */ /* 0x000fe4000f8e029d */
[----:B-1----:R-:W-:Y:S02]  /*9170*/  IMAD R156, R14, UR7, RZ ;  /* 0x000000070e9c7c24 */ /* 0x002fe4000f8e02ff */
[----:B------:R-:W-:Y:S02]  /*9180*/  IMAD.IADD R21, R153, 0x1, R157 ;  /* 0x0000000199157824 */ /* 0x000fe400078e029d */
[----:B------:R-:W-:Y:S02]  /*9190*/  IMAD.MOV.U32 R20, RZ, RZ, R152 ;  /* 0x000000ffff147224 */ /* 0x000fe400078e0098 */
[C---:B------:R-:W-:Y:S02]  /*91a0*/  IMAD R156, R3.reuse, R15, R156 ;  /* 0x0000000f039c7224 */ /* 0x040fe400078e029c */
[----:B------:R-:W-:-:S04]  /*91b0*/  IMAD.WIDE.U32 R4, R3, R14, R20 ;  /* 0x0000000e03047225 */ /* 0x000fc800078e0014 */
[----:B------:R-:W-:Y:S01]  /*91c0*/  IMAD.IADD R5, R5, 0x1, R156 ;  /* 0x0000000105057824 */ /* 0x000fe200078e029c */
[----:B---3--:R-:W-:-:S04]  /*91d0*/  LEA R8, P0, R4, R12, 0x1 ;  /* 0x0000000c04087211 */ /* 0x008fc800078008ff */
[----:B------:R-:W-:-:S05]  /*91e0*/  LEA.HI.X R9, R4, R13, R5, 0x1, P0 ;  /* 0x0000000d04097211 */ /* 0x000fca00000f0c05 */
[----:B------:R-:W3:Y:S01]  /*91f0*/  @P1 LDG.E.LTC128B.U16 R23, desc[UR36][R8.64] ;  /* 0x0000002408171981 */ /* 0x000ee2000c1e1520 */
[----:B------:R-:W-:Y:S01]  /*9200*/  BSSY B1, `(.L_x_30) ;  /* 0x0000011000017945 */ /* 0x000fe20003800000 */
[----:B---3--:R-:W-:-:S05]  /*9210*/  SHF.L.U32 R4, R23, 0x10, RZ ;  /* 0x0000001017047819 */ /* 0x008fca00000006ff */
[----:B------:R-:W-:-:S04]  /*9220*/  FMUL R4, R4, R16 ;  /* 0x0000001004047220 */ /* 0x000fc80000400000 */
[----:B--2---:R-:W-:Y:S01]  /*9230*/  FFMA R7, R11, R2, R4 ;  /* 0x000000020b077223 */ /* 0x004fe20000000004 */
[----:B------:R-:W-:-:S04]  /*9240*/  LEA R4, P0, R6, UR4, 0x1 ;  /* 0x0000000406047c11 */ /* 0x000fc8000f8008ff */
[----:B------:R-:W-:Y:S02]  /*9250*/  LEA.HI.X R5, R6, UR5, R10, 0x1, P0 ;  /* 0x0000000506057c11 */ /* 0x000fe400080f0c0a */
[----:B------:R-:W-:-:S05]  /*9260*/  F2FP.BF16.F32.PACK_AB R6, RZ, R7 ;  /* 0x00000007ff06723e */ /* 0x000fca00000010ff */
[----:B------:R0:W-:Y:S02]  /*9270*/  @P1 STG.E.U16 desc[UR36][R4.64], R6 ;  /* 0x0000000604001986 */ /* 0x0001e4000c101524 */
[----:B0-----:R-:W-:-:S04]  /*9280*/  IMAD.WIDE.U32 R6, R3, R14, R18 ;  /* 0x0000000e03067225 */ /* 0x001fc800078e0012 */
[----:B------:R-:W-:Y:S02]  /*9290*/  IMAD.IADD R7, R156, 0x1, R7 ;  /* 0x000000019c077824 */ /* 0x000fe400078e0207 */
[----:B------:R-:W-:-:S04]  /*92a0*/  IMAD.WIDE.U32 R6, R22, UR43, R6 ;  /* 0x0000002b16067c25 */ /* 0x000fc8000f8e0006 */
[----:B------:R-:W-:Y:S01]  /*92b0*/  IMAD.IADD R7, R157, 0x1, R7 ;  /* 0x000000019d077824 */ /* 0x000fe200078e0207 */
[----:B------:R-:W-:-:S04]  /*92c0*/  LEA R10, P0, R6, R12, 0x1 ;  /* 0x0000000c060a7211 */ /* 0x000fc800078008ff */
[----:B------:R-:W-:Y:S02]  /*92d0*/  LEA.HI.X R11, R6, R13, R7, 0x1, P0 ;  /* 0x0000000d060b7211 */ /* 0x000fe400000f0c07 */
[----:B------:R-:W-:-:S13]  /*92e0*/  ISETP.GT.AND P0, PT, R0, 0x1, P3 ;  /* 0x000000010000780c */ /* 0x000fda0001f04270 */
[----:B------:R-:W-:Y:S05]  /*92f0*/  @!P0 BRA `(.L_x_31) ;  /* 0x0000000000048947 */ /* 0x000fea0003800000 */
[----:B------:R0:W5:Y:S02]  /*9300*/  LDG.E.LTC128B.U16 R23, desc[UR36][R10.64+0x2] ;  /* 0x000002240a177981 */ /* 0x000164000c1e1520 */
.L_x_31:
[----:B------:R-:W-:Y:S05]  /*9310*/  BSYNC B1 ;  /* 0x0000000000017941 */ /* 0x000fea0003800000 */
.L_x_30:
[----:B------:R-:W2:Y:S01]  /*9320*/  LDL.LU R7, [R1+0x4] ;  /* 0x0000040001077983 */ /* 0x000ea20000300800 */
[----:B-----5:R-:W-:Y:S01]  /*9330*/  IMAD.U32 R6, R23, 0x10000, RZ ;  /* 0x0001000017067824 */ /* 0x020fe200078e00ff */
[C---:B------:R-:W-:Y:S02]  /*9340*/  SHF.L.U64.HI R155, R14.reuse, 0x3, R15 ;  /* 0x000000030e9b7819 */ /* 0x040fe4000001020f */
[----:B------:R-:W-:Y:S01]  /*9350*/  SHF.L.U32 R154, R14, 0x3, RZ ;  /* 0x000000030e9a7819 */ /* 0x000fe200000006ff */
[----:B------:R-:W-:Y:S01]  /*9360*/  FMUL R6, R6, R16 ;  /* 0x0000001006067220 */ /* 0x000fe20000400000 */
[----:B------:R-:W3:Y:S03]  /*9370*/  LDL.LU R158, [R1+0x8] ;  /* 0x00000800019e7983 */ /* 0x000ee60000300800 */
[----:B--2---:R-:W-:-:S05]  /*9380*/  FFMA R6, R7, R2, R6 ;  /* 0x0000000207067223 */ /* 0x004fca0000000006 */
[----:B------:R-:W-:-:S05]  /*9390*/  F2FP.BF16.F32.PACK_AB R6, RZ, R6 ;  /* 0x00000006ff06723e */ /* 0x000fca00000010ff */
[----:B------:R1:W-:Y:S01]  /*93a0*/  @P0 STG.E.U16 desc[UR36][R4.64+0x2], R6 ;  /* 0x0000020604000986 */ /* 0x0003e2000c101524 */
[----:B------:R-:W-:-:S04]  /*93b0*/  ISETP.GT.AND P0, PT, R17, 0x8, PT ;  /* 0x000000081100780c */ /* 0x000fc80003f04270 */
[----:B------:R-:W-:Y:S01]  /*93c0*/  ISETP.GT.AND P1, PT, R0, RZ, P0 ;  /* 0x000000ff0000720c */ /* 0x000fe20000724270 */
[----:B-1----:R-:W-:-:S04]  /*93d0*/  IMAD.WIDE.U32 R6, R3, R14, R154 ;  /* 0x0000000e03067225 */ /* 0x002fc800078e009a */
[----:B------:R-:W-:Y:S01]  /*93e0*/  IMAD.IADD R156, R156, 0x1, R7 ;  /* 0x000000019c9c7824 */ /* 0x000fe200078e0207 */
[----:B------:R-:W-:-:S05]  /*93f0*/  IADD3 R7, P2, R152, R6, RZ ;  /* 0x0000000698077210 */ /* 0x000fca0007f5e0ff */
[----:B------:R-:W-:Y:S01]  /*9400*/  IMAD.X R9, R156, 0x1, R21, P2 ;  /* 0x000000019c097824 */ /* 0x000fe200010e0615 */
[----:B------:R-:W-:-:S04]  /*9410*/  LEA R8, P2, R7, R12, 0x1 ;  /* 0x0000000c07087211 */ /* 0x000fc800078408ff */
[----:B------:R-:W-:-:S05]  /*9420*/  LEA.HI.X R9, R7, R13, R9, 0x1, P2 ;  /* 0x0000000d07097211 */ /* 0x000fca00010f0c09 */
[----:B------:R1:W2:Y:S01]  /*9430*/  @P1 LDG.E.LTC128B.U16 R23, desc[UR36][R8.64] ;  /* 0x0000002408171981 */ /* 0x0002a2000c1e1520 */
[----:B------:R-:W-:Y:S01]  /*9440*/  IADD3 R6, P2, R18, R6, RZ ;  /* 0x0000000612067210 */ /* 0x000fe20007f5e0ff */
[----:B------:R-:W-:Y:S01]  /*9450*/  BSSY B1, `(.L_x_32) ;  /* 0x0000016000017945 */ /* 0x000fe20003800000 */
[----:B------:R-:W-:-:S03]  /*9460*/  ISETP.GT.AND P4, PT, R0, 0x1, P0 ;  /* 0x000000010000780c */ /* 0x000fc60000784270 */
[----:B------:R-:W-:Y:S01]  /*9470*/  IMAD.X R7, R19, 0x1, R156, P2 ;  /* 0x0000000113077824 */ /* 0x000fe200010e069c */
[----:B------:R-:W-:Y:S01]  /*9480*/  MOV R156, UR9 ;  /* 0x00000009009c7c02 */ /* 0x000fe20008000f00 */
[----:B------:R-:W-:-:S05]  /*9490*/  IMAD.WIDE.U32 R6, R22, UR43, R6 ;  /* 0x0000002b16067c25 */ /* 0x000fca000f8e0006 */
[----:B------:R-:W-:Y:S02]  /*94a0*/  IADD3 R7, R157, R7, RZ ;  /* 0x000000079d077210 */ /* 0x000fe40007ffe0ff */
[----:B-1----:R-:W-:-:S04]  /*94b0*/  LEA R8, P2, R6, R12, 0x1 ;  /* 0x0000000c06087211 */ /* 0x002fc800078408ff */
[----:B------:R-:W-:Y:S01]  /*94c0*/  LEA.HI.X R9, R6, R13, R7, 0x1, P2 ;  /* 0x0000000d06097211 */ /* 0x000fe200010f0c07 */
[----:B--2---:R-:W-:-:S04]  /*94d0*/  IMAD.U32 R6, R23, 0x10000, RZ ;  /* 0x0001000017067824 */ /* 0x004fc800078e00ff */
[----:B------:R-:W-:-:S04]  /*94e0*/  FMUL R6, R6, R16 ;  /* 0x0000001006067220 */ /* 0x000fc80000400000 */
[----:B---3--:R-:W-:Y:S01]  /*94f0*/  FFMA R7, R158, R2, R6 ;  /* 0x000000029e077223 */ /* 0x008fe20000000006 */
[----:B------:R-:W-:Y:S02]  /*9500*/  IMAD.U32 R158, RZ, RZ, UR8 ;  /* 0x00000008ff9e7e24 */ /* 0x000fe4000f8e00ff */
[----:B------:R-:W-:Y:S02]  /*9510*/  IMAD.U32 R6, RZ, RZ, UR8 ;  /* 0x00000008ff067e24 */ /* 0x000fe4000f8e00ff */
[----:B------:R-:W-:Y:S01]  /*9520*/  IMAD.SHL.U32 R158, R158, 0x10, RZ ;  /* 0x000000109e9e7824 */ /* 0x000fe200078e00ff */
[----:B------:R-:W-:Y:S02]  /*9530*/  F2FP.BF16.F32.PACK_AB R7, RZ, R7 ;  /* 0x00000007ff07723e */ /* 0x000fe400000010ff */
[----:B------:R-:W-:Y:S02]  /*9540*/  SHF.L.U64.HI R156, R6, 0x4, R156 ;  /* 0x00000004069c7819 */ /* 0x000fe4000001029c */
[----:B------:R-:W-:-:S02]  /*9550*/  IADD3 R6, P2, R158, R4, RZ ;  /* 0x000000049e067210 */ /* 0x000fc40007f5e0ff */
[----:B------:R-:W-:-:S03]  /*9560*/  PRMT R159, R7, 0x7610, R159 ;  /* 0x00007610079f7816 */ /* 0x000fc6000000009f */
[----:B------:R-:W-:-:S05]  /*9570*/  IMAD.X R7, R156, 0x1, R5, P2 ;  /* 0x000000019c077824 */ /* 0x000fca00010e0605 */
[----:B------:R1:W-:Y:S01]  /*9580*/  @P1 STG.E.U16 desc[UR36][R6.64], R159 ;  /* 0x0000009f06001986 */ /* 0x0003e2000c101524 */
[----:B------:R-:W-:Y:S05]  /*9590*/  @!P4 BRA `(.L_x_33) ;  /* 0x000000000004c947 */ /* 0x000fea0003800000 */
[----:B------:R2:W5:Y:S02]  /*95a0*/  LDG.E.LTC128B.U16 R23, desc[UR36][R8.64+0x2] ;  /* 0x0000022408177981 */ /* 0x000564000c1e1520 */
.L_x_33:
[----:B------:R-:W-:Y:S05]  /*95b0*/  BSYNC B1 ;  /* 0x0000000000017941 */ /* 0x000fea0003800000 */
.L_x_32:
[----:B------:R-:W3:Y:S01]  /*95c0*/  LDL.LU R161, [R1+0xc] ;  /* 0x00000c0001a17983 */ /* 0x000ee20000300800 */
[----:B-1---5:R-:W-:Y:S01]  /*95d0*/  IMAD.U32 R159, R23, 0x10000, RZ ;  /* 0x00010000179f7824 */ /* 0x022fe200078e00ff */
[----:B------:R-:W-:Y:S01]  /*95e0*/  ISETP.GT.AND P1, PT, R0, 0x8, P3 ;  /* 0x000000080000780c */ /* 0x000fe20001f24270 */
[----:B------:R-:W-:Y:S02]  /*95f0*/  BSSY B1, `(.L_x_34) ;  /* 0x0000007000017945 */ /* 0x000fe40003800000 */
[----:B------:R-:W-:-:S04]  /*9600*/  FMUL R159, R159, R16 ;  /* 0x000000109f9f7220 */ /* 0x000fc80000400000 */
[----:B---3--:R-:W-:-:S05]  /*9610*/  FFMA R159, R161, R2, R159 ;  /* 0x00000002a19f7223 */ /* 0x008fca000000009f */
[----:B------:R-:W-:-:S05]  /*9620*/  F2FP.BF16.F32.PACK_AB R159, RZ, R159 ;  /* 0x0000009fff9f723e */ /* 0x000fca00000010ff */
[----:B------:R1:W-:Y:S01]  /*9630*/  @P4 STG.E.U16 desc[UR36][R6.64+0x2], R159 ;  /* 0x0000029f06004986 */ /* 0x0003e2000c101524 */
[----:B------:R-:W-:Y:S05]  /*9640*/  @!P1 BRA `(.L_x_35) ;  /* 0x0000000000049947 */ /* 0x000fea0003800000 */
[----:B------:R3:W5:Y:S02]  /*9650*/  LDG.E.LTC128B.U16 R23, desc[UR36][R10.64+0x10] ;  /* 0x000010240a177981 */ /* 0x000764000c1e1520 */
.L_x_35:
[----:B------:R-:W-:Y:S05]  /*9660*/  BSYNC B1 ;  /* 0x0000000000017941 */ /* 0x000fea0003800000 */
.L_x_34:
[----:B------:R-:W4:Y:S01]  /*9670*/  LDL.LU R161, [R1+0x10] ;  /* 0x0000100001a17983 */ /* 0x000f220000300800 */
[----:B-1---5:R-:W-:Y:S01]  /*9680*/  SHF.L.U32 R159, R23, 0x10, RZ ;  /* 0x00000010179f7819 */ /* 0x022fe200000006ff */
[----:B------:R-:W-:Y:S01]  /*9690*/  BSSY B1, `(.L_x_36) ;  /* 0x0000008000017945 */ /* 0x000fe20003800000 */
[----:B------:R-:W-:-:S03]  /*96a0*/  ISETP.GT.AND P2, PT, R0, 0x9, P3 ;  /* 0x000000090000780c */ /* 0x000fc60001f44270 */
[----:B------:R-:W-:-:S04]  /*96b0*/  FMUL R159, R159, R16 ;  /* 0x000000109f9f7220 */ /* 0x000fc80000400000 */
[----:B----4-:R-:W-:-:S05]  /*96c0*/  FFMA R159, R161, R2, R159 ;  /* 0x00000002a19f7223 */ /* 0x010fca000000009f */
[----:B------:R-:W-:-:S05]  /*96d0*/  F2FP.BF16.F32.PACK_AB R159, RZ, R159 ;  /* 0x0000009fff9f723e */ /* 0x000fca00000010ff */
[----:B------:R1:W-:Y:S01]  /*96e0*/  @P1 STG.E.U16 desc[UR36][R4.64+0x10], R159 ;  /* 0x0000109f04001986 */ /* 0x0003e2000c101524 */
[----:B------:R-:W-:Y:S05]  /*96f0*/  @!P2 BRA `(.L_x_37) ;  /* 0x000000000004a947 */ /* 0x000fea0003800000 */
[----:B------:R4:W5:Y:S02]  /*9700*/  LDG.E.LTC128B.U16 R23, desc[UR36][R10.64+0x12] ;  /* 0x000012240a177981 */ /* 0x000964000c1e1520 */
.L_x_37:
[----:B------:R-:W-:Y:S05]  /*9710*/  BSYNC B1 ;  /* 0x0000000000017941 */ /* 0x000fea0003800000 */
.L_x_36:
[----:B------:R-:W2:Y:S01]  /*9720*/  LDL.LU R161, [R1+0x14] ;  /* 0x0000140001a17983 */ /* 0x000ea20000300800 */
[----:B-1---5:R-:W-:Y:S01]  /*9730*/  IMAD.U32 R159, R23, 0x10000, RZ ;  /* 0x00010000179f7824 */ /* 0x022fe200078e00ff */
[----:B------:R-:W-:Y:S01]  /*9740*/  ISETP.GT.AND P1, PT, R0, 0x8, P0 ;  /* 0x000000080000780c */ /* 0x000fe20000724270 */
[----:B------:R-:W-:Y:S02]  /*9750*/  BSSY B1, `(.L_x_38) ;  /* 0x0000007000017945 */ /* 0x000fe40003800000 */
[----:B------:R-:W-:-:S04]  /*9760*/  FMUL R159, R159, R16 ;  /* 0x000000109f9f7220 */ /* 0x000fc80000400000 */
[----:B--2---:R-:W-:-:S05]  /*9770*/  FFMA R159, R161, R2, R159 ;  /* 0x00000002a19f7223 */ /* 0x004fca000000009f */
[----:B------:R-:W-:-:S05]  /*9780*/  F2FP.BF16.F32.PACK_AB R159, RZ, R159 ;  /* 0x0000009fff9f723e */ /* 0x000fca00000010ff */
[----:B------:R1:W-:Y:S01]  /*9790*/  @P2 STG.E.U16 desc[UR36][R4.64+0x12], R159 ;  /* 0x0000129f04002986 */ /* 0x0003e2000c101524 */
[----:B------:R-:W-:Y:S05]  /*97a0*/  @!P1 BRA `(.L_x_39) ;  /* 0x0000000000049947 */ /* 0x000fea0003800000 */
[----:B------:R2:W5:Y:S02]  /*97b0*/  LDG.E.LTC128B.U16 R23, desc[UR36][R8.64+0x10] ;  /* 0x0000102408177981 */ /* 0x000564000c1e1520 */
.L_x_39:
[----:B------:R-:W-:Y:S05]  /*97c0*/  BSYNC B1 ;  /* 0x0000000000017941 */ /* 0x000fea0003800000 */
.L_x_38:
        /* <DEDUP_REMOVED lines=10> */
.L_x_41:
[----:B------:R-:W-:Y:S05]  /*9870*/  BSYNC B1 ;  /* 0x0000000000017941 */ /* 0x000fea0003800000 */
.L_x_40:
        /* <DEDUP_REMOVED lines=10> */
.L_x_43:
[----:B------:R-:W-:Y:S05]  /*9920*/  BSYNC B1 ;  /* 0x0000000000017941 */ /* 0x000fea0003800000 */
.L_x_42:
[----:B------:R-:W3:Y:S01]  /*9930*/  LDL.LU R161, [R1+0x20] ;  /* 0x0000200001a17983 */ /* 0x000ee20000300800 */
[----:B-1---5:R-:W-:Y:S01]  /*9940*/  SHF.L.U32 R159, R23, 0x10, RZ ;  /* 0x00000010179f7819 */ /* 0x022fe200000006ff */
[----:B------:R-:W-:Y:S01]  /*9950*/  BSSY B1, `(.L_x_44) ;  /* 0x0000008000017945 */ /* 0x000fe20003800000 */
[----:B------:R-:W-:-:S03]  /*9960*/  ISETP.GT.AND P2, PT, R0, 0x11, P3 ;  /* 0x000000110000780c */ /* 0x000fc60001f44270 */
[----:B------:R-:W-:-:S04]  /*9970*/  FMUL R159, R159, R16 ;  /* 0x000000109f9f7220 */ /* 0x000fc80000400000 */
[----:B---3--:R-:W-:-:S05]  /*9980*/  FFMA R159, R161, R2, R159 ;  /* 0x00000002a19f7223 */ /* 0x008fca000000009f */
[----:B------:R-:W-:-:S05]  /*9990*/  F2FP.BF16.F32.PACK_AB R159, RZ, R159 ;  /* 0x0000009fff9f723e */ /* 0x000fca00000010ff */
[----:B------:R1:W-:Y:S01]  /*99a0*/  @P1 STG.E.U16 desc[UR36][R4.64+0x20], R159 ;  /* 0x0000209f04001986 */ /* 0x0003e2000c101524 */
[----:B------:R-:W-:Y:S05]  /*99b0*/  @!P2 BRA `(.L_x_45) ;  /* 0x000000000004a947 */ /* 0x000fea0003800000 */
[----:B------:R3:W5:Y:S02]  /*99c0*/  LDG.E.LTC128B.U16 R23, desc[UR36][R10.64+0x22] ;  /* 0x000022240a177981 */ /* 0x000764000c1e1520 */
.L_x_45:
[----:B------:R-:W-:Y:S05]  /*99d0*/  BSYNC B1 ;  /* 0x0000000000017941 */ /* 0x000fea0003800000 */
.L_x_44:
        /* <DEDUP_REMOVED lines=10> */
.L_x_47:
[----:B------:R-:W-:Y:S05]  /*9a80*/  BSYNC B1 ;  /* 0x0000000000017941 */ /* 0x000fea0003800000 */
.L_x_46:
        /* <DEDUP_REMOVED lines=10> */
.L_x_49:
[----:B------:R-:W-:Y:S05]  /*9b30*/  BSYNC B1 ;  /* 0x0000000000017941 */ /* 0x000fea0003800000 */
.L_x_48:
        /* <DEDUP_REMOVED lines=10> */
.L_x_51:
[----:B------:R-:W-:Y:S05]  /*9be0*/  BSYNC B1 ;  /* 0x0000000000017941 */ /* 0x000fea0003800000 */
.L_x_50:
        /* <DEDUP_REMOVED lines=10> */
.L_x_53:
[----:B------:R-:W-:Y:S05]  /*9c90*/  BSYNC B1 ;  /* 0x0000000000017941 */ /* 0x000fea0003800000 */
.L_x_52:
        /* <DEDUP_REMOVED lines=10> */
.L_x_55:
[----:B------:R-:W-:Y:S05]  /*9d40*/  BSYNC B1 ;  /* 0x0000000000017941 */ /* 0x000fea0003800000 */
.L_x_54:
        /* <DEDUP_REMOVED lines=10> */
.L_x_57:
[----:B------:R-:W-:Y:S05]  /*9df0*/  BSYNC B1 ;  /* 0x0000000000017941 */ /* 0x000fea0003800000 */
.L_x_56:
        /* <DEDUP_REMOVED lines=10> */
.L_x_59:
[----:B------:R-:W-:Y:S05]  /*9ea0*/  BSYNC B1 ;  /* 0x0000000000017941 */ /* 0x000fea0003800000 */
.L_x_58:
        /* <DEDUP_REMOVED lines=10> */
.L_x_61:
[----:B------:R-:W-:Y:S05]  /*9f50*/  BSYNC B1 ;  /* 0x0000000000017941 */ /* 0x000fea0003800000 */
.L_x_60:
        /* <DEDUP_REMOVED lines=10> */
.L_x_63:
[----:B------:R-:W-:Y:S05]  /*a000*/  BSYNC B1 ;  /* 0x0000000000017941 */ /* 0x000fea0003800000 */
.L_x_62:
        /* <DEDUP_REMOVED lines=10> */
.L_x_65:
[----:B------:R-:W-:Y:S05]  /*a0b0*/  BSYNC B1 ;  /* 0x0000000000017941 */ /* 0x000fea0003800000 */
.L_x_64:
        /* <DEDUP_REMOVED lines=10> */
.L_x_67:
[----:B------:R-:W-:Y:S05]  /*a160*/  BSYNC B1 ;  /* 0x0000000000017941 */ /* 0x000fea0003800000 */
.L_x_66:
        /* <DEDUP_REMOVED lines=10> */
.L_x_69:
[----:B------:R-:W-:Y:S05]  /*a210*/  BSYNC B1 ;  /* 0x0000000000017941 */ /* 0x000fea0003800000 */
.L_x_68:
        /* <DEDUP_REMOVED lines=10> */
.L_x_71:
[----:B------:R-:W-:Y:S05]  /*a2c0*/  BSYNC B1 ;  /* 0x0000000000017941 */ /* 0x000fea0003800000 */
.L_x_70:
        /* <DEDUP_REMOVED lines=10> */
.L_x_73:
[----:B------:R-:W-:Y:S05]  /*a370*/  BSYNC B1 ;  /* 0x0000000000017941 */ /* 0x000fea0003800000 */
.L_x_72:
        /* <DEDUP_REMOVED lines=10> */
.L_x_75:
[----:B------:R-:W-:Y:S05]  /*a420*/  BSYNC B1 ;  /* 0x0000000000017941 */ /* 0x000fea0003800000 */
.L_x_74:
        /* <DEDUP_REMOVED lines=10> */
.L_x_77:
[----:B------:R-:W-:Y:S05]  /*a4d0*/  BSYNC B1 ;  /* 0x0000000000017941 */ /* 0x000fea0003800000 */
.L_x_76:
        /* <DEDUP_REMOVED lines=10> */
.L_x_79:
[----:B------:R-:W-:Y:S05]  /*a580*/  BSYNC B1 ;  /* 0x0000000000017941 */ /* 0x000fea0003800000 */
.L_x_78:
        /* <DEDUP_REMOVED lines=10> */
.L_x_81:
[----:B------:R-:W-:Y:S05]  /*a630*/  BSYNC B1 ;  /* 0x0000000000017941 */ /* 0x000fea0003800000 */
.L_x_80:
        /* <DEDUP_REMOVED lines=10> */
.L_x_83:
[----:B------:R-:W-:Y:S05]  /*a6e0*/  BSYNC B1 ;  /* 0x0000000000017941 */ /* 0x000fea0003800000 */
.L_x_82:
        /* <DEDUP_REMOVED lines=10> */
.L_x_85:
[----:B------:R-:W-:Y:S05]  /*a790*/  BSYNC B1 ;  /* 0x0000000000017941 */ /* 0x000fea0003800000 */
.L_x_84:
        /* <DEDUP_REMOVED lines=10> */
.L_x_87:
[----:B------:R-:W-:Y:S05]  /*a840*/  BSYNC B1 ;  /* 0x0000000000017941 */ /* 0x000fea0003800000 */
.L_x_86:
        /* <DEDUP_REMOVED lines=10> */
.L_x_89:
[----:B------:R-:W-:Y:S05]  /*a8f0*/  BSYNC B1 ;  /* 0x0000000000017941 */ /* 0x000fea0003800000 */
.L_x_88:
        /* <DEDUP_REMOVED lines=10> */
.L_x_91:
[----:B------:R-:W-:Y:S05]  /*a9a0*/  BSYNC B1 ;  /* 0x0000000000017941 */ /* 0x000fea0003800000 */
.L_x_90:
        /* <DEDUP_REMOVED lines=10> */
.L_x_93:
[----:B------:R-:W-:Y:S05]  /*aa50*/  BSYNC B1 ;  /* 0x0000000000017941 */ /* 0x000fea0003800000 */
.L_x_92:
        /* <DEDUP_REMOVED lines=10> */
.L_x_95:
[----:B------:R-:W-:Y:S05]  /*ab00*/  BSYNC B1 ;  /* 0x0000000000017941 */ /* 0x000fea0003800000 */
.L_x_94:
        /* <DEDUP_REMOVED lines=10> */
.L_x_97:
[----:B------:R-:W-:Y:S05]  /*abb0*/  BSYNC B1 ;  /* 0x0000000000017941 */ /* 0x000fea0003800000 */
.L_x_96:
        /* <DEDUP_REMOVED lines=10> */
.L_x_99:
[----:B------:R-:W-:Y:S05]  /*ac60*/  BSYNC B1 ;  /* 0x0000000000017941 */ /* 0x000fea0003800000 */
.L_x_98:
        /* <DEDUP_REMOVED lines=10> */
.L_x_101:
[----:B------:R-:W-:Y:S05]  /*ad10*/  BSYNC B1 ;  /* 0x0000000000017941 */ /* 0x000fea0003800000 */
.L_x_100:
        /* <DEDUP_REMOVED lines=10> */
.L_x_103:
[----:B------:R-:W-:Y:S05]  /*adc0*/  BSYNC B1 ;  /* 0x0000000000017941 */ /* 0x000fea0003800000 */
.L_x_102:
        /* <DEDUP_REMOVED lines=10> */
.L_x_105:
[----:B------:R-:W-:Y:S05]  /*ae70*/  BSYNC B1 ;  /* 0x0000000000017941 */ /* 0x000fea0003800000 */
.L_x_104:
        /* <DEDUP_REMOVED lines=10> */
.L_x_107:
[----:B------:R-:W-:Y:S05]  /*af20*/  BSYNC B1 ;  /* 0x0000000000017941 */ /* 0x000fea0003800000 */
.L_x_106:
        /* <DEDUP_REMOVED lines=10> */
.L_x_109:
[----:B------:R-:W-:Y:S05]  /*afd0*/  BSYNC B1 ;  /* 0x0000000000017941 */ /* 0x000fea0003800000 */
.L_x_108:
        /* <DEDUP_REMOVED lines=10> */
.L_x_111:
[----:B------:R-:W-:Y:S05]  /*b080*/  BSYNC B1 ;  /* 0x0000000000017941 */ /* 0x000fea0003800000 */
.L_x_110:
        /* <DEDUP_REMOVED lines=10> */
.L_x_113:
[----:B------:R-:W-:Y:S05]  /*b130*/  BSYNC B1 ;  /* 0x0000000000017941 */ /* 0x000fea0003800000 */
.L_x_112:
        /* <DEDUP_REMOVED lines=10> */
.L_x_115:
[----:B------:R-:W-:Y:S05]  /*b1e0*/  BSYNC B1 ;  /* 0x0000000000017941 */ /* 0x000fea0003800000 */
.L_x_114:
        /* <DEDUP_REMOVED lines=10> */
.L_x_117:
[----:B------:R-:W-:Y:S05]  /*b290*/  BSYNC B1 ;  /* 0x0000000000017941 */ /* 0x000fea0003800000 */
.L_x_116:
        /* <DEDUP_REMOVED lines=10> */
.L_x_119:
[----:B------:R-:W-:Y:S05]  /*b340*/  BSYNC B1 ;  /* 0x0000000000017941 */ /* 0x000fea0003800000 */
.L_x_118:
        /* <DEDUP_REMOVED lines=10> */
.L_x_121:
[----:B------:R-:W-:Y:S05]  /*b3f0*/  BSYNC B1 ;  /* 0x0000000000017941 */ /* 0x000fea0003800000 */
.L_x_120:
        /* <DEDUP_REMOVED lines=10> */
.L_x_123:
[----:B------:R-:W-:Y:S05]  /*b4a0*/  BSYNC B1 ;  /* 0x0000000000017941 */ /* 0x000fea0003800000 */
.L_x_122:
        /* <DEDUP_REMOVED lines=10> */
.L_x_125:
[----:B------:R-:W-:Y:S05]  /*b550*/  BSYNC B1 ;  /* 0x0000000000017941 */ /* 0x000fea0003800000 */
.L_x_124:
        /* <DEDUP_REMOVED lines=10> */
.L_x_127:
[----:B------:R-:W-:Y:S05]  /*b600*/  BSYNC B1 ;  /* 0x0000000000017941 */ /* 0x000fea0003800000 */
.L_x_126:
        /* <DEDUP_REMOVED lines=10> */
.L_x_129:
[----:B------:R-:W-:Y:S05]  /*b6b0*/  BSYNC B1 ;  /* 0x0000000000017941 */ /* 0x000fea0003800000 */
.L_x_128:
        /* <DEDUP_REMOVED lines=10> */
.L_x_131:
[----:B------:R-:W-:Y:S05]  /*b760*/  BSYNC B1 ;  /* 0x0000000000017941 */ /* 0x000fea0003800000 */
.L_x_130:
        /* <DEDUP_REMOVED lines=10> */
.L_x_133:
[----:B------:R-:W-:Y:S05]  /*b810*/  BSYNC B1 ;  /* 0x0000000000017941 */ /* 0x000fea0003800000 */
.L_x_132:
        /* <DEDUP_REMOVED lines=10> */
.L_x_135:
[----:B------:R-:W-:Y:S05]  /*b8c0*/  BSYNC B1 ;  /* 0x0000000000017941 */ /* 0x000fea0003800000 */
.L_x_134:
        /* <DEDUP_REMOVED lines=10> */
.L_x_137:
[----:B------:R-:W-:Y:S05]  /*b970*/  BSYNC B1 ;  /* 0x0000000000017941 */ /* 0x000fea0003800000 */
.L_x_136:
        /* <DEDUP_REMOVED lines=10> */
.L_x_139:
[----:B------:R-:W-:Y:S05]  /*ba20*/  BSYNC B1 ;  /* 0x0000000000017941 */ /* 0x000fea0003800000 */
.L_x_138:
        /* <DEDUP_REMOVED lines=10> */
.L_x_141:
[----:B------:R-:W-:Y:S05]  /*bad0*/  BSYNC B1 ;  /* 0x0000000000017941 */ /* 0x000fea0003800000 */
.L_x_140:
        /* <DEDUP_REMOVED lines=10> */
.L_x_143:
[----:B------:R-:W-:Y:S05]  /*bb80*/  BSYNC B1 ;  /* 0x0000000000017941 */ /* 0x000fea0003800000 */
.L_x_142:
        /* <DEDUP_REMOVED lines=10> */
.L_x_145:
[----:B------:R-:W-:Y:S05]  /*bc30*/  BSYNC B1 ;  /* 0x0000000000017941 */ /* 0x000fea0003800000 */
.L_x_144:
        /* <DEDUP_REMOVED lines=10> */
.L_x_147:
[----:B------:R-:W-:Y:S05]  /*bce0*/  BSYNC B1 ;  /* 0x0000000000017941 */ /* 0x000fea0003800000 */
.L_x_146:
        /* <DEDUP_REMOVED lines=10> */
.L_x_149:
[----:B------:R-:W-:Y:S05]  /*bd90*/  BSYNC B1 ;  /* 0x0000000000017941 */ /* 0x000fea0003800000 */
.L_x_148:
        /* <DEDUP_REMOVED lines=10> */
.L_x_151:
[----:B------:R-:W-:Y:S05]  /*be40*/  BSYNC B1 ;  /* 0x0000000000017941 */ /* 0x000fea0003800000 */
.L_x_150:
        /* <DEDUP_REMOVED lines=10> */
.L_x_153:
[----:B------:R-:W-:Y:S05]  /*bef0*/  BSYNC B1 ;  /* 0x0000000000017941 */ /* 0x000fea0003800000 */
.L_x_152:
        /* <DEDUP_REMOVED lines=10> */
.L_x_155:
[----:B------:R-:W-:Y:S05]  /*bfa0*/  BSYNC B1 ;  /* 0x0000000000017941 */ /* 0x000fea0003800000 */
.L_x_154:
        /* <DEDUP_REMOVED lines=10> */
.L_x_157:
[----:B------:R-:W-:Y:S05]  /*c050*/  BSYNC B1 ;  /* 0x0000000000017941 */ /* 0x000fea0003800000 */
.L_x_156:
        /* <DEDUP_REMOVED lines=10> */
.L_x_159:
[----:B------:R-:W-:Y:S05]  /*c100*/  BSYNC B1 ;  /* 0x0000000000017941 */ /* 0x000fea0003800000 */
.L_x_158:
        /* <DEDUP_REMOVED lines=10> */
.L_x_161:
[----:B------:R-:W-:Y:S05]  /*c1b0*/  BSYNC B1 ;  /* 0x0000000000017941 */ /* 0x000fea0003800000 */
.L_x_160:
        /* <DEDUP_REMOVED lines=10> */
.L_x_163:
[----:B------:R-:W-:Y:S05]  /*c260*/  BSYNC B1 ;  /* 0x0000000000017941 */ /* 0x000fea0003800000 */
.L_x_162:
        /* <DEDUP_REMOVED lines=10> */
.L_x_165:
[----:B------:R-:W-:Y:S05]  /*c310*/  BSYNC B1 ;  /* 0x0000000000017941 */ /* 0x000fea0003800000 */
.L_x_164:
        /* <DEDUP_REMOVED lines=10> */
.L_x_167:
[----:B------:R-:W-:Y:S05]  /*c3c0*/  BSYNC B1 ;  /* 0x0000000000017941 */ /* 0x000fea0003800000 */
.L_x_166:
        /* <DEDUP_REMOVED lines=10> */
.L_x_169:
[----:B------:R-:W-:Y:S05]  /*c470*/  BSYNC B1 ;  /* 0x0000000000017941 */ /* 0x000fea0003800000 */
.L_x_168:
        /* <DEDUP_REMOVED lines=10> */
.L_x_171:
[----:B------:R-:W-:Y:S05]  /*c520*/  BSYNC B1 ;  /* 0x0000000000017941 */ /* 0x000fea0003800000 */
.L_x_170:
        /* <DEDUP_REMOVED lines=10> */
.L_x_173:
[----:B------:R-:W-:Y:S05]  /*c5d0*/  BSYNC B1 ;  /* 0x0000000000017941 */ /* 0x000fea0003800000 */
.L_x_172:
        /* <DEDUP_REMOVED lines=10> */
.L_x_175:
[----:B------:R-:W-:Y:S05]  /*c680*/  BSYNC B1 ;  /* 0x0000000000017941 */ /* 0x000fea0003800000 */
.L_x_174:
        /* <DEDUP_REMOVED lines=10> */
.L_x_177:
[----:B------:R-:W-:Y:S05]  /*c730*/  BSYNC B1 ;  /* 0x0000000000017941 */ /* 0x000fea0003800000 */
.L_x_176:
        /* <DEDUP_REMOVED lines=10> */
.L_x_179:
[----:B------:R-:W-:Y:S05]  /*c7e0*/  BSYNC B1 ;  /* 0x0000000000017941 */ /* 0x000fea0003800000 */
.L_x_178:
        /* <DEDUP_REMOVED lines=10> */
.L_x_181:
[----:B------:R-:W-:Y:S05]  /*c890*/  BSYNC B1 ;  /* 0x0000000000017941 */ /* 0x000fea0003800000 */
.L_x_180:
        /* <DEDUP_REMOVED lines=10> */
.L_x_183:
[----:B------:R-:W-:Y:S05]  /*c940*/  BSYNC B1 ;  /* 0x0000000000017941 */ /* 0x000fea0003800000 */
.L_x_182:
        /* <DEDUP_REMOVED lines=10> */
.L_x_185:
[----:B------:R-:W-:Y:S05]  /*c9f0*/  BSYNC B1 ;  /* 0x0000000000017941 */ /* 0x000fea0003800000 */
.L_x_184:
        /* <DEDUP_REMOVED lines=10> */
.L_x_187:
[----:B------:R-:W-:Y:S05]  /*caa0*/  BSYNC B1 ;  /* 0x0000000000017941 */ /* 0x000fea0003800000 */
.L_x_186:
        /* <DEDUP_REMOVED lines=10> */
.L_x_189:
[----:B------:R-:W-:Y:S05]  /*cb50*/  BSYNC B1 ;  /* 0x0000000000017941 */ /* 0x000fea0003800000 */
.L_x_188:
        /* <DEDUP_REMOVED lines=10> */
.L_x_191:
[----:B------:R-:W-:Y:S05]  /*cc00*/  BSYNC B1 ;  /* 0x0000000000017941 */ /* 0x000fea0003800000 */
.L_x_190:
        /* <DEDUP_REMOVED lines=10> */
.L_x_193:
[----:B------:R-:W-:Y:S05]  /*ccb0*/  BSYNC B1 ;  /* 0x0000000000017941 */ /* 0x000fea0003800000 */
.L_x_192:
        /* <DEDUP_REMOVED lines=10> */
.L_x_195:
[----:B------:R-:W-:Y:S05]  /*cd60*/  BSYNC B1 ;  /* 0x0000000000017941 */ /* 0x000fea0003800000 */
.L_x_194:
        /* <DEDUP_REMOVED lines=10> */
.L_x_197:
[----:B------:R-:W-:Y:S05]  /*ce10*/  BSYNC B1 ;  /* 0x0000000000017941 */ /* 0x000fea0003800000 */
.L_x_196:
        /* <DEDUP_REMOVED lines=10> */
.L_x_199:
[----:B------:R-:W-:Y:S05]  /*cec0*/  BSYNC B1 ;  /* 0x0000000000017941 */ /* 0x000fea0003800000 */
.L_x_198:
        /* <DEDUP_REMOVED lines=10> */
.L_x_201:
[----:B------:R-:W-:Y:S05]  /*cf70*/  BSYNC B1 ;  /* 0x0000000000017941 */ /* 0x000fea0003800000 */
.L_x_200:
        /* <DEDUP_REMOVED lines=10> */
.L_x_203:
[----:B------:R-:W-:Y:S05]  /*d020*/  BSYNC B1 ;  /* 0x0000000000017941 */ /* 0x000fea0003800000 */
.L_x_202:
        /* <DEDUP_REMOVED lines=10> */
.L_x_205:
[----:B------:R-:W-:Y:S05]  /*d0d0*/  BSYNC B1 ;  /* 0x0000000000017941 */ /* 0x000fea0003800000 */
.L_x_204:
        /* <DEDUP_REMOVED lines=10> */
.L_x_207:
[----:B------:R-:W-:Y:S05]  /*d180*/  BSYNC B1 ;  /* 0x0000000000017941 */ /* 0x000fea0003800000 */
.L_x_206:
        /* <DEDUP_REMOVED lines=10> */
.L_x_209:
[----:B------:R-:W-:Y:S05]  /*d230*/  BSYNC B1 ;  /* 0x0000000000017941 */ /* 0x000fea0003800000 */
.L_x_208:
        /* <DEDUP_REMOVED lines=10> */
.L_x_211:
[----:B------:R-:W-:Y:S05]  /*d2e0*/  BSYNC B1 ;  /* 0x0000000000017941 */ /* 0x000fea0003800000 */
.L_x_210:
        /* <DEDUP_REMOVED lines=10> */
.L_x_213:
[----:B------:R-:W-:Y:S05]  /*d390*/  BSYNC B1 ;  /* 0x0000000000017941 */ /* 0x000fea0003800000 */
.L_x_212:
        /* <DEDUP_REMOVED lines=10> */
.L_x_215:
[----:B------:R-:W-:Y:S05]  /*d440*/  BSYNC B1 ;  /* 0x0000000000017941 */ /* 0x000fea0003800000 */
.L_x_214:
        /* <DEDUP_REMOVED lines=10> */
.L_x_217:
[----:B------:R-:W-:Y:S05]  /*d4f0*/  BSYNC B1 ;  /* 0x0000000000017941 */ /* 0x000fea0003800000 */
.L_x_216:
        /* <DEDUP_REMOVED lines=10> */
.L_x_219:
[----:B------:R-:W-:Y:S05]  /*d5a0*/  BSYNC B1 ;  /* 0x0000000000017941 */ /* 0x000fea0003800000 */
.L_x_218:
        /* <DEDUP_REMOVED lines=10> */
.L_x_221:
[----:B------:R-:W-:Y:S05]  /*d650*/  BSYNC B1 ;  /* 0x0000000000017941 */ /* 0x000fea0003800000 */
.L_x_220:
        /* <DEDUP_REMOVED lines=10> */
.L_x_223:
[----:B------:R-:W-:Y:S05]  /*d700*/  BSYNC B1 ;  /* 0x0000000000017941 */ /* 0x000fea0003800000 */
.L_x_222:
        /* <DEDUP_REMOVED lines=10> */
.L_x_225:
[----:B------:R-:W-:Y:S05]  /*d7b0*/  BSYNC B1 ;  /* 0x0000000000017941 */ /* 0x000fea0003800000 */
.L_x_224:
        /* <DEDUP_REMOVED lines=10> */
.L_x_227:
[----:B------:R-:W-:Y:S05]  /*d860*/  BSYNC B1 ;  /* 0x0000000000017941 */ /* 0x000fea0003800000 */
.L_x_226:
        /* <DEDUP_REMOVED lines=10> */
.L_x_229:
[----:B------:R-:W-:Y:S05]  /*d910*/  BSYNC B1 ;  /* 0x0000000000017941 */ /* 0x000fea0003800000 */
.L_x_228:
        /* <DEDUP_REMOVED lines=10> */
.L_x_231:
[----:B------:R-:W-:Y:S05]  /*d9c0*/  BSYNC B1 ;  /* 0x0000000000017941 */ /* 0x000fea0003800000 */
.L_x_230:
        /* <DEDUP_REMOVED lines=10> */
.L_x_233:
[----:B------:R-:W-:Y:S05]  /*da70*/  BSYNC B1 ;  /* 0x0000000000017941 */ /* 0x000fea0003800000 */
.L_x_232:
        /* <DEDUP_REMOVED lines=10> */
.L_x_235:
[----:B------:R-:W-:Y:S05]  /*db20*/  BSYNC B1 ;  /* 0x0000000000017941 */ /* 0x000fea0003800000 */
.L_x_234:
        /* <DEDUP_REMOVED lines=10> */
.L_x_237:
[----:B------:R-:W-:Y:S05]  /*dbd0*/  BSYNC B1 ;  /* 0x0000000000017941 */ /* 0x000fea0003800000 */
.L_x_236:
        /* <DEDUP_REMOVED lines=10> */
.L_x_239:
[----:B------:R-:W-:Y:S05]  /*dc80*/  BSYNC B1 ;  /* 0x0000000000017941 */ /* 0x000fea0003800000 */
.L_x_238:
        /* <DEDUP_REMOVED lines=10> */
.L_x_241:
[----:B------:R-:W-:Y:S05]  /*dd30*/  BSYNC B1 ;  /* 0x0000000000017941 */ /* 0x000fea0003800000 */
.L_x_240:
        /* <DEDUP_REMOVED lines=10> */
.L_x_243:
[----:B------:R-:W-:Y:S05]  /*dde0*/  BSYNC B1 ;  /* 0x0000000000017941 */ /* 0x000fea0003800000 */
.L_x_242:
        /* <DEDUP_REMOVED lines=10> */
.L_x_245:
[----:B------:R-:W-:Y:S05]  /*de90*/  BSYNC B1 ;  /* 0x0000000000017941 */ /* 0x000fea0003800000 */
.L_x_244:
        /* <DEDUP_REMOVED lines=10> */
.L_x_247:
[----:B------:R-:W-:Y:S05]  /*df40*/  BSYNC B1 ;  /* 0x0000000000017941 */ /* 0x000fea0003800000 */
.L_x_246:
        /* <DEDUP_REMOVED lines=10> */
.L_x_249:
[----:B------:R-:W-:Y:S05]  /*dff0*/  BSYNC B1 ;  /* 0x0000000000017941 */ /* 0x000fea0003800000 */
.L_x_248:
        /* <DEDUP_REMOVED lines=10> */
.L_x_251:
[----:B------:R-:W-:Y:S05]  /*e0a0*/  BSYNC B1 ;  /* 0x0000000000017941 */ /* 0x000fea0003800000 */
.L_x_250:
        /* <DEDUP_REMOVED lines=10> */
.L_x_253:
[----:B------:R-:W-:Y:S05]  /*e150*/  BSYNC B1 ;  /* 0x0000000000017941 */ /* 0x000fea0003800000 */
.L_x_252:
        /* <DEDUP_REMOVED lines=10> */
.L_x_255:
[----:B------:R-:W-:Y:S05]  /*e200*/  BSYNC B1 ;  /* 0x0000000000017941 */ /* 0x000fea0003800000 */
.L_x_254:
        /* <DEDUP_REMOVED lines=10> */
.L_x_257:
[----:B------:R-:W-:Y:S05]  /*e2b0*/  BSYNC B1 ;  /* 0x0000000000017941 */ /* 0x000fea0003800000 */
.L_x_256:
        /* <DEDUP_REMOVED lines=10> */
.L_x_259:
[----:B------:R-:W-:Y:S05]  /*e360*/  BSYNC B1 ;  /* 0x0000000000017941 */ /* 0x000fea0003800000 */
.L_x_258:
        /* <DEDUP_REMOVED lines=10> */
.L_x_261:
[----:B------:R-:W-:Y:S05]  /*e410*/  BSYNC B1 ;  /* 0x0000000000017941 */ /* 0x000fea0003800000 */
.L_x_260:
        /* <DEDUP_REMOVED lines=10> */
.L_x_263:
[----:B------:R-:W-:Y:S05]  /*e4c0*/  BSYNC B1 ;  /* 0x0000000000017941 */ /* 0x000fea0003800000 */
.L_x_262:
        /* <DEDUP_REMOVED lines=10> */
.L_x_265:
[----:B------:R-:W-:Y:S05]  /*e570*/  BSYNC B1 ;  /* 0x0000000000017941 */ /* 0x000fea0003800000 */
.L_x_264:
        /* <DEDUP_REMOVED lines=10> */
.L_x_267:
[----:B------:R-:W-:Y:S05]  /*e620*/  BSYNC B1 ;  /* 0x0000000000017941 */ /* 0x000fea0003800000 */
.L_x_266:
        /* <DEDUP_REMOVED lines=10> */
.L_x_269:
[----:B------:R-:W-:Y:S05]  /*e6d0*/  BSYNC B1 ;  /* 0x0000000000017941 */ /* 0x000fea0003800000 */
.L_x_268:
        /* <DEDUP_REMOVED lines=10> */
.L_x_271:
[----:B------:R-:W-:Y:S05]  /*e780*/  BSYNC B1 ;  /* 0x0000000000017941 */ /* 0x000fea0003800000 */
.L_x_270:
        /* <DEDUP_REMOVED lines=10> */
.L_x_273:
[----:B------:R-:W-:Y:S05]  /*e830*/  BSYNC B1 ;  /* 0x0000000000017941 */ /* 0x000fea0003800000 */
.L_x_272:
        /* <DEDUP_REMOVED lines=10> */
.L_x_275:
[----:B------:R-:W-:Y:S05]  /*e8e0*/  BSYNC B1 ;  /* 0x0000000000017941 */ /* 0x000fea0003800000 */
.L_x_274:
        /* <DEDUP_REMOVED lines=10> */
.L_x_277:
[----:B------:R-:W-:Y:S05]  /*e990*/  BSYNC B1 ;  /* 0x0000000000017941 */ /* 0x000fea0003800000 */
.L_x_276:
[----:B0-234-:R-:W2:Y:S01]  /*e9a0*/  LDL.LU R10, [R1+0x1f4] ;  /* 0x0001f400010a7983 */ /* 0x01dea20000300800 */
[----:B-----5:R-:W-:Y:S01]  /*e9b0*/  IMAD.U32 R11, R23, 0x10000, RZ ;  /* 0x00010000170b7824 */ /* 0x020fe200078e00ff */
        /* <DEDUP_REMOVED lines=8> */
.L_x_279:
[----:B------:R-:W-:Y:S05]  /*ea40*/  BSYNC B1 ;  /* 0x0000000000017941 */ /* 0x000fea0003800000 */
.L_x_278:
[----:B------:R-:W3:Y:S01]  /*ea50*/  LDL.LU R10, [R1+0x1f8] ;  /* 0x0001f800010a7983 */ /* 0x000ee20000300800 */
[----:B0----5:R-:W-:Y:S01]  /*ea60*/  IMAD.U32 R11, R23, 0x10000, RZ ;  /* 0x00010000170b7824 */ /* 0x021fe200078e00ff */
[----:B------:R-:W-:Y:S01]  /*ea70*/  ISETP.GT.AND P1, PT, R0, 0xf9, P0 ;  /* 0x000000f90000780c */ /* 0x000fe20000724270 */
[----:B------:R-:W-:Y:S01]  /*ea80*/  BSSY B1, `(.L_x_280) ;  /* 0x000000a000017945 */ /* 0x000fe20003800000 */
[----:B------:R-:W-:Y:S01]  /*ea90*/  IADD3 R167, P0, R3, 0x80, RZ ;  /* 0x0000008003a77810 */ /* 0x000fe20007f1e0ff */
[----:B------:R-:W-:-:S04]  /*eaa0*/  FMUL R11, R11, R16 ;  /* 0x000000100b0b7220 */ /* 0x000fc80000400000 */
[----:B---3--:R-:W-:-:S05]  /*eab0*/  FFMA R11, R10, R2, R11 ;  /* 0x000000020a0b7223 */ /* 0x008fca000000000b */
[----:B------:R-:W-:-:S04]  /*eac0*/  F2FP.BF16.F32.PACK_AB R11, RZ, R11 ;  /* 0x0000000bff0b723e */ /* 0x000fc800000010ff */
[----:B------:R-:W-:Y:S01]  /*ead0*/  PRMT R3, R11, 0x7610, R3 ;  /* 0x000076100b037816 */ /* 0x000fe20000000003 */
[----:B------:R-:W-:-:S04]  /*eae0*/  IMAD.X R11, RZ, RZ, UR7, P0 ;  /* 0x00000007ff0b7e24 */ /* 0x000fc800080e06ff */
[----:B------:R0:W-:Y:S01]  /*eaf0*/  @P2 STG.E.U16 desc[UR36][R6.64+0x1f0], R3 ;  /* 0x0001f00306002986 */ /* 0x0001e2000c101524 */
[----:B------:R-:W-:Y:S05]  /*eb00*/  @!P1 BRA `(.L_x_281) ;  /* 0x0000000000049947 */ /* 0x000fea0003800000 */
[----:B------:R3:W5:Y:S02]  /*eb10*/  LDG.E.LTC128B.U16 R23, desc[UR36][R8.64+0x1f2] ;  /* 0x0001f22408177981 */ /* 0x000764000c1e1520 */
.L_x_281:
[----:B------:R-:W-:Y:S05]  /*eb20*/  BSYNC B1 ;  /* 0x0000000000017941 */ /* 0x000fea0003800000 */
.L_x_280:
[----:B------:R-:W4:Y:S01]  /*eb30*/  LDL.LU R10, [R1+0x1fc] ;  /* 0x0001fc00010a7983 */ /* 0x000f220000300800 */
[----:B0----5:R-:W-:Y:S01]  /*eb40*/  SHF.L.U32 R3, R23, 0x10, RZ ;  /* 0x0000001017037819 */ /* 0x021fe200000006ff */
[----:B--23--:R-:W-:Y:S01]  /*eb50*/  IMAD R8, R11, R14, RZ ;  /* 0x0000000e0b087224 */ /* 0x00cfe200078e02ff */
[----:B------:R-:W-:-:S03]  /*eb60*/  ISETP.GT.AND P0, PT, R17, 0x80, PT ;  /* 0x000000801100780c */ /* 0x000fc60003f04270 */
[----:B------:R-:W-:Y:S01]  /*eb70*/  FMUL R3, R3, R16 ;  /* 0x0000001003037220 */ /* 0x000fe20000400000 */
[C---:B------:R-:W-:Y:S01]  /*eb80*/  IMAD R165, R167.reuse, R15, R8 ;  /* 0x0000000fa7a57224 */ /* 0x040fe200078e0208 */
[----:B------:R-:W-:Y:S01]  /*eb90*/  ISETP.GT.AND P4, PT, R0, RZ, P0 ;  /* 0x000000ff0000720c */ /* 0x000fe20000784270 */
[----:B------:R-:W-:-:S04]  /*eba0*/  IMAD.WIDE.U32 R8, R167, R14, R20 ;  /* 0x0000000ea7087225 */ /* 0x000fc800078e0014 */
[----:B------:R-:W-:Y:S02]  /*ebb0*/  IMAD.IADD R9, R9, 0x1, R165 ;  /* 0x0000000109097824 */ /* 0x000fe400078e02a5 */
[----:B----4-:R-:W-:Y:S01]  /*ebc0*/  FFMA R3, R10, R2, R3 ;  /* 0x000000020a037223 */ /* 0x010fe20000000003 */
[----:B------:R-:W-:-:S04]  /*ebd0*/  LEA R10, P2, R8, R12, 0x1 ;  /* 0x0000000c080a7211 */ /* 0x000fc800078408ff */
[----:B------:R-:W-:Y:S02]  /*ebe0*/  F2FP.BF16.F32.PACK_AB R3, RZ, R3 ;  /* 0x00000003ff03723e */ /* 0x000fe400000010ff */
[--C-:B------:R-:W-:Y:S02]  /*ebf0*/  LEA.HI.X R11, R8, R13, R9.reuse, 0x1, P2 ;  /* 0x0000000d080b7211 */ /* 0x100fe400010f0c09 */
[----:B------:R-:W-:-:S05]  /*ec00*/  PRMT R9, R3, 0x7610, R9 ;  /* 0x0000761003097816 */ /* 0x000fca0000000009 */
[----:B------:R0:W-:Y:S04]  /*ec10*/  @P1 STG.E.U16 desc[UR36][R6.64+0x1f2], R9 ;  /* 0x0001f20906001986 */ /* 0x0001e8000c101524 */
[----:B------:R-:W2:Y:S01]  /*ec20*/  @P4 LDG.E.LTC128B.U16 R23, desc[UR36][R10.64] ;  /* 0x000000240a174981 */ /* 0x000ea2000c1e1520 */
[----:B-1----:R-:W-:Y:S01]  /*ec30*/  MOV R159, UR8 ;  /* 0x00000008009f7c02 */ /* 0x002fe20008000f00 */
[----:B------:R-:W-:Y:S01]  /*ec40*/  IMAD.U32 R161, RZ, RZ, UR8 ;  /* 0x00000008ffa17e24 */ /* 0x000fe2000f8e00ff */
[----:B------:R-:W-:Y:S01]  /*ec50*/  ISETP.GT.AND P2, PT, R0, 0x1, P0 ;  /* 0x000000010000780c */ /* 0x000fe20000744270 */
[----:B------:R-:W-:Y:S01]  /*ec60*/  IMAD.U32 R164, RZ, RZ, UR9 ;  /* 0x00000009ffa47e24 */ /* 0x000fe2000f8e00ff */
[----:B------:R-:W-:Y:S01]  /*ec70*/  BSSY B1, `(.L_x_282) ;  /* 0x0000012000017945 */ /* 0x000fe20003800000 */
[----:B------:R-:W-:-:S02]  /*ec80*/  IMAD.SHL.U32 R159, R159, 0x100, RZ ;  /* 0x000001009f9f7824 */ /* 0x000fc400078e00ff */
[----:B0-----:R-:W-:Y:S01]  /*ec90*/  IMAD.WIDE.U32 R8, R167, R14, R18 ;  /* 0x0000000ea7087225 */ /* 0x001fe200078e0012 */
[----:B------:R-:W-:-:S03]  /*eca0*/  SHF.L.U64.HI R161, R161, 0x8, R164 ;  /* 0x00000008a1a17819 */ /* 0x000fc600000102a4 */
[----:B------:R-:W-:Y:S02]  /*ecb0*/  IMAD.IADD R9, R165, 0x1, R9 ;  /* 0x00000001a5097824 */ /* 0x000fe400078e0209 */
[----:B------:R-:W-:Y:S01]  /*ecc0*/  IMAD.WIDE.U32 R162, R22, UR43, R8 ;  /* 0x0000002b16a27c25 */ /* 0x000fe2000f8e0008 */
[----:B------:R-:W-:-:S04]  /*ecd0*/  IADD3 R8, P1, R159, R4, RZ ;  /* 0x000000049f087210 */ /* 0x000fc80007f3e0ff */
[----:B------:R-:W-:Y:S01]  /*ece0*/  IADD3 R7, R157, R163, RZ ;  /* 0x000000a39d077210 */ /* 0x000fe20007ffe0ff */
[----:B------:R-:W-:Y:S01]  /*ecf0*/  IMAD.X R9, R161, 0x1, R5, P1 ;  /* 0x00000001a1097824 */ /* 0x000fe200008e0605 */
[----:B------:R-:W-:-:S04]  /*ed00*/  LEA R6, P3, R162, R12, 0x1 ;  /* 0x0000000ca2067211 */ /* 0x000fc800078608ff */
[----:B------:R-:W-:Y:S01]  /*ed10*/  LEA.HI.X R7, R162, R13, R7, 0x1, P3 ;  /* 0x0000000da2077211 */ /* 0x000fe200018f0c07 */
[----:B--2---:R-:W-:-:S04]  /*ed20*/  IMAD.U32 R3, R23, 0x10000, RZ ;  /* 0x0001000017037824 */ /* 0x004fc800078e00ff */
[----:B------:R-:W-:-:S04]  /*ed30*/  FMUL R3, R3, R16 ;  /* 0x0000001003037220 */ /* 0x000fc80000400000 */
[----:B------:R-:W-:-:S05]  /*ed40*/  FFMA R3, R24, R2, R3 ;  /* 0x0000000218037223 */ /* 0x000fca0000000003 */
[----:B------:R-:W-:-:S05]  /*ed50*/  F2FP.BF16.F32.PACK_AB R3, RZ, R3 ;  /* 0x00000003ff03723e */ /* 0x000fca00000010ff */
[----:B------:R0:W-:Y:S01]  /*ed60*/  @P4 STG.E.U16 desc[UR36][R8.64], R3 ;  /* 0x0000000308004986 */ /* 0x0001e2000c101524 */
[----:B------:R-:W-:Y:S05]  /*ed70*/  @!P2 BRA `(.L_x_283) ;  /* 0x000000000004a947 */ /* 0x000fea0003800000 */
[----:B------:R1:W5:Y:S02]  /*ed80*/  LDG.E.LTC128B.U16 R23, desc[UR36][R6.64+0x2] ;  /* 0x0000022406177981 */ /* 0x000364000c1e1520 */
.L_x_283:
[----:B------:R-:W-:Y:S05]  /*ed90*/  BSYNC B1 ;  /* 0x0000000000017941 */ /* 0x000fea0003800000 */
.L_x_282:
[----:B0----5:R-:W-:Y:S01]  /*eda0*/  IMAD.U32 R3, R23, 0x10000, RZ ;  /* 0x0001000017037824 */ /* 0x021fe200078e00ff */
[----:B------:R-:W-:Y:S01]  /*edb0*/  ISETP.GT.AND P1, PT, R17, 0x88, PT ;  /* 0x000000881100780c */ /* 0x000fe20003f24270 */
[----:B------:R-:W-:Y:S01]  /*edc0*/  IMAD.WIDE.U32 R14, R167, R14, R154 ;  /* 0x0000000ea70e7225 */ /* 0x000fe200078e009a */
[----:B------:R-:W-:Y:S03]  /*edd0*/  BSSY B1, `(.L_x_284) ;  /* 0x0000010000017945 */ /* 0x000fe60003800000 */
[----:B------:R-:W-:Y:S01]  /*ede0*/  FMUL R10, R3, R16 ;  /* 0x00000010030a7220 */ /* 0x000fe20000400000 */
[----:B------:R-:W-:Y:S01]  /*edf0*/  ISETP.GT.AND P3, PT, R0, RZ, P1 ;  /* 0x000000ff0000720c */ /* 0x000fe20000f64270 */
[----:B------:R-:W-:Y:S01]  /*ee00*/  IMAD.IADD R165, R165, 0x1, R15 ;  /* 0x00000001a5a57824 */ /* 0x000fe200078e020f */
[----:B------:R-:W-:Y:S01]  /*ee10*/  IADD3 R152, P4, R152, R14, RZ ;  /* 0x0000000e98987210 */ /* 0x000fe20007f9e0ff */
[----:B------:R-:W-:Y:S01]  /*ee20*/  FFMA R10, R25, R2, R10 ;  /* 0x00000002190a7223 */ /* 0x000fe2000000000a */
[----:B------:R-:W-:-:S02]  /*ee30*/  IADD3 R14, P5, R18, R14, RZ ;  /* 0x0000000e120e7210 */ /* 0x000fc40007fbe0ff */
[----:B------:R-:W-:Y:S02]  /*ee40*/  IADD3.X R20, R165, R21, RZ, P4, !PT ;  /* 0x00000015a5147210 */ /* 0x000fe400027fe4ff */
[----:B------:R-:W-:Y:S02]  /*ee50*/  F2FP.BF16.F32.PACK_AB R3, RZ, R10 ;  /* 0x0000000aff03723e */ /* 0x000fe400000010ff */
[C---:B------:R-:W-:Y:S02]  /*ee60*/  LEA R10, P4, R152.reuse, R12, 0x1 ;  /* 0x0000000c980a7211 */ /* 0x040fe400078808ff */
[----:B------:R-:W-:Y:S02]  /*ee70*/  PRMT R17, R3, 0x7610, R17 ;  /* 0x0000761003117816 */ /* 0x000fe40000000011 */
[----:B------:R-:W-:Y:S02]  /*ee80*/  LEA.HI.X R11, R152, R13, R20, 0x1, P4 ;  /* 0x0000000d980b7211 */ /* 0x000fe400020f0c14 */
[----:B------:R-:W-:Y:S01]  /*ee90*/  PRMT R3, R23, 0x7610, R3 ;  /* 0x0000761017037816 */ /* 0x000fe20000000003 */
[----:B------:R0:W-:Y:S01]  /*eea0*/  @P2 STG.E.U16 desc[UR36][R8.64+0x2], R17 ;  /* 0x0000021108002986 */ /* 0x0001e2000c101524 */
[----:B------:R-:W-:Y:S05]  /*eeb0*/  @!P3 BRA `(.L_x_285) ;  /* 0x000000000004b947 */ /* 0x000fea0003800000 */
[----:B------:R2:W5:Y:S02]  /*eec0*/  LDG.E.LTC128B.U16 R3, desc[UR36][R10.64] ;  /* 0x000000240a037981 */ /* 0x000564000c1e1520 */
.L_x_285:
[----:B------:R-:W-:Y:S05]  /*eed0*/  BSYNC B1 ;  /* 0x0000000000017941 */ /* 0x000fea0003800000 */
.L_x_284:
[----:B--2--5:R-:W-:Y:S01]  /*eee0*/  IMAD.U32 R11, R3, 0x10000, RZ ;  /* 0x00010000030b7824 */ /* 0x024fe200078e00ff */
[----:B------:R-:W-:Y:S01]  /*eef0*/  IADD3 R10, P2, R8, R158, RZ ;  /* 0x0000009e080a7210 */ /* 0x000fe20007f5e0ff */
[----:B------:R-:W-:Y:S01]  /*ef00*/  IMAD.X R15, R19, 0x1, R165, P5 ;  /* 0x00000001130f7824 */ /* 0x000fe200028e06a5 */
[----:B------:R-:W-:Y:S01]  /*ef10*/  ISETP.GT.AND P5, PT, R0, 0x1, P1 ;  /* 0x000000010000780c */ /* 0x000fe20000fa4270 */
[----:B------:R-:W-:Y:S01]  /*ef20*/  FMUL R11, R11, R16 ;  /* 0x000000100b0b7220 */ /* 0x000fe20000400000 */
[----:B------:R-:W-:Y:S01]  /*ef30*/  BSSY B1, `(.L_x_286) ;  /* 0x000000b000017945 */ /* 0x000fe20003800000 */
[----:B------:R-:W-:-:S04]  /*ef40*/  IMAD.WIDE.U32 R22, R22, UR43, R14 ;  /* 0x0000002b16167c25 */ /* 0x000fc8000f8e000e */
[----:B------:R-:W-:Y:S01]  /*ef50*/  FFMA R11, R26, R2, R11 ;  /* 0x000000021a0b7223 */ /* 0x000fe2000000000b */
[----:B------:R-:W-:Y:S01]  /*ef60*/  IMAD.IADD R157, R157, 0x1, R23 ;  /* 0x000000019d9d7824 */ /* 0x000fe200078e0217 */
[----:B------:R-:W-:-:S03]  /*ef70*/  LEA R12, P4, R22, R12, 0x1 ;  /* 0x0000000c160c7211 */ /* 0x000fc600078808ff */
[----:B------:R-:W-:Y:S02]  /*ef80*/  F2FP.BF16.F32.PACK_AB R14, RZ, R11 ;  /* 0x0000000bff0e723e */ /* 0x000fe400000010ff */
[----:B------:R-:W-:Y:S02]  /*ef90*/  IADD3.X R11, R9, R156, RZ, P2, !PT ;  /* 0x0000009c090b7210 */ /* 0x000fe400017fe4ff */
[----:B------:R-:W-:-:S03]  /*efa0*/  LEA.HI.X R13, R22, R13, R157, 0x1, P4 ;  /* 0x0000000d160d7211 */ /* 0x000fc600020f0c9d */
[----:B------:R2:W-:Y:S01]  /*efb0*/  @P3 STG.E.U16 desc[UR36][R10.64], R14 ;  /* 0x0000000e0a003986 */ /* 0x0005e2000c101524 */
[----:B------:R-:W-:Y:S05]  /*efc0*/  @!P5 BRA `(.L_x_287) ;  /* 0x000000000004d947 */ /* 0x000fea0003800000 */
[----:B------:R3:W5:Y:S02]  /*efd0*/  LDG.E.LTC128B.U16 R3, desc[UR36][R12.64+0x2] ;  /* 0x000002240c037981 */ /* 0x000764000c1e1520 */
.L_x_287:
[----:B------:R-:W-:Y:S05]  /*efe0*/  BSYNC B1 ;  /* 0x0000000000017941 */ /* 0x000fea0003800000 */
.L_x_286:
[----:B-----5:R-:W-:Y:S01]  /*eff0*/  IMAD.U32 R15, R3, 0x10000, RZ ;  /* 0x00010000030f7824 */ /* 0x020fe200078e00ff */
[----:B------:R-:W-:Y:S01]  /*f000*/  ISETP.GT.AND P2, PT, R0, 0x8, P0 ;  /* 0x000000080000780c */ /* 0x000fe20000744270 */
[----:B------:R-:W-:Y:S02]  /*f010*/  BSSY B1, `(.L_x_288) ;  /* 0x0000007000017945 */ /* 0x000fe40003800000 */
[----:B--2---:R-:W-:-:S04]  /*f020*/  FMUL R14, R15, R16 ;  /* 0x000000100f0e7220 */ /* 0x004fc80000400000 */
[----:B------:R-:W-:-:S05]  /*f030*/  FFMA R14, R27, R2, R14 ;  /* 0x000000021b0e7223 */ /* 0x000fca000000000e */
[----:B------:R-:W-:-:S05]  /*f040*/  F2FP.BF16.F32.PACK_AB R14, RZ, R14 ;  /* 0x0000000eff0e723e */ /* 0x000fca00000010ff */
[----:B------:R2:W-:Y:S01]  /*f050*/  @P5 STG.E.U16 desc[UR36][R10.64+0x2], R14 ;  /* 0x0000020e0a005986 */ /* 0x0005e2000c101524 */
[----:B------:R-:W-:Y:S05]  /*f060*/  @!P2 BRA `(.L_x_289) ;  /* 0x000000000004a947 */ /* 0x000fea0003800000 */
[----:B------:R4:W5:Y:S02]  /*f070*/  LDG.E.LTC128B.U16 R3, desc[UR36][R6.64+0x10] ;  /* 0x0000102406037981 */ /* 0x000964000c1e1520 */
.L_x_289:
[----:B------:R-:W-:Y:S05]  /*f080*/  BSYNC B1 ;  /* 0x0000000000017941 */ /* 0x000fea0003800000 */
.L_x_288:
[----:B--2--5:R-:W-:Y:S01]  /*f090*/  IMAD.U32 R11, R3, 0x10000, RZ ;  /* 0x00010000030b7824 */ /* 0x024fe200078e00ff */
[----:B------:R-:W-:Y:S01]  /*f0a0*/  ISETP.GT.AND P3, PT, R0, 0x9, P0 ;  /* 0x000000090000780c */ /* 0x000fe20000764270 */
[----:B------:R-:W-:Y:S02]  /*f0b0*/  BSSY B1, `(.L_x_290) ;  /* 0x0000007000017945 */ /* 0x000fe40003800000 */
[----:B------:R-:W-:-:S04]  /*f0c0*/  FMUL R11, R11, R16 ;  /* 0x000000100b0b7220 */ /* 0x000fc80000400000 */
[----:B------:R-:W-:-:S05]  /*f0d0*/  FFMA R11, R28, R2, R11 ;  /* 0x000000021c0b7223 */ /* 0x000fca000000000b */
[----:B------:R-:W-:-:S05]  /*f0e0*/  F2FP.BF16.F32.PACK_AB R11, RZ, R11 ;  /* 0x0000000bff0b723e */ /* 0x000fca00000010ff */
[----:B------:R2:W-:Y:S01]  /*f0f0*/  @P2 STG.E.U16 desc[UR36][R8.64+0x10], R11 ;  /* 0x0000100b08002986 */ /* 0x0005e2000c101524 */
[----:B------:R-:W-:Y:S05]  /*f100*/  @!P3 BRA `(.L_x_291) ;  /* 0x000000000004b947 */ /* 0x000fea0003800000 */
[----:B------:R0:W5:Y:S02]  /*f110*/  LDG.E.LTC128B.U16 R3, desc[UR36][R6.64+0x12] ;  /* 0x0000122406037981 */ /* 0x000164000c1e1520 */
.L_x_291:
[----:B------:R-:W-:Y:S05]  /*f120*/  BSYNC B1 ;  /* 0x0000000000017941 */ /* 0x000fea0003800000 */
.L_x_290:
        /* <DEDUP_REMOVED lines=9> */
.L_x_293:
[----:B------:R-:W-:Y:S05]  /*f1c0*/  BSYNC B1 ;  /* 0x0000000000017941 */ /* 0x000fea0003800000 */
.L_x_292:
[----:B-----5:R-:W-:Y:S01]  /*f1d0*/  SHF.L.U32 R11, R3, 0x10, RZ ;  /* 0x00000010030b7819 */ /* 0x020fe200000006ff */
[----:B------:R-:W-:Y:S01]  /*f1e0*/  BSSY B1, `(.L_x_294) ;  /* 0x000000a000017945 */ /* 0x000fe20003800000 */
[----:B--2---:R-:W-:Y:S02]  /*f1f0*/  IADD3 R10, P3, R158, R8, RZ ;  /* 0x000000089e0a7210 */ /* 0x004fe40007f7e0ff */
[----:B------:R-:W-:Y:S01]  /*f200*/  ISETP.GT.AND P2, PT, R0, 0x9, P1 ;  /* 0x000000090000780c */ /* 0x000fe20000f44270 */
[----:B------:R-:W-:-:S04]  /*f210*/  FMUL R11, R11, R16 ;  /* 0x000000100b0b7220 */ /* 0x000fc80000400000 */
[----:B------:R-:W-:-:S05]  /*f220*/  FFMA R11, R30, R2, R11 ;  /* 0x000000021e0b7223 */ /* 0x000fca000000000b */
[----:B------:R-:W-:Y:S01]  /*f230*/  F2FP.BF16.F32.PACK_AB R14, RZ, R11 ;  /* 0x0000000bff0e723e */ /* 0x000fe200000010ff */
[----:B------:R-:W-:-:S05]  /*f240*/  IMAD.X R11, R156, 0x1, R9, P3 ;  /* 0x000000019c0b7824 */ /* 0x000fca00018e0609 */
[----:B------:R2:W-:Y:S01]  /*f250*/  @P4 STG.E.U16 desc[UR36][R10.64+0x10], R14 ;  /* 0x0000100e0a004986 */ /* 0x0005e2000c101524 */
[----:B------:R-:W-:Y:S05]  /*f260*/  @!P2 BRA `(.L_x_295) ;  /* 0x000000000004a947 */ /* 0x000fea0003800000 */
[----:B------:R0:W5:Y:S02]  /*f270*/  LDG.E.LTC128B.U16 R3, desc[UR36][R12.64+0x12] ;  /* 0x000012240c037981 */ /* 0x000164000c1e1520 */
.L_x_295:
[----:B------:R-:W-:Y:S05]  /*f280*/  BSYNC B1 ;  /* 0x0000000000017941 */ /* 0x000fea0003800000 */
.L_x_294:
[----:B--2--5:R-:W-:Y:S01]  /*f290*/  IMAD.U32 R11, R3, 0x10000, RZ ;  /* 0x00010000030b7824 */ /* 0x024fe200078e00ff */
[----:B------:R-:W-:Y:S01]  /*f2a0*/  IADD3 R158, P3, P4, R158, R4, R159 ;  /* 0x000000049e9e7210 */ /* 0x000fe20007c7e09f */
[----:B------:R-:W-:Y:S01]  /*f2b0*/  BSSY B1, `(.L_x_296) ;  /* 0x0000009000017945 */ /* 0x000fe20003800000 */
[----:B------:R-:W-:Y:S01]  /*f2c0*/  ISETP.GT.AND P5, PT, R0, 0x10, P0 ;  /* 0x000000100000780c */ /* 0x000fe200007a4270 */
[----:B------:R-:W-:Y:S01]  /*f2d0*/  FMUL R10, R11, R16 ;  /* 0x000000100b0a7220 */ /* 0x000fe20000400000 */
[----:B------:R-:W-:-:S03]  /*f2e0*/  IADD3.X R159, R156, R5, R161, P3, P4 ;  /* 0x000000059c9f7210 */ /* 0x000fc60001fe84a1 */
[----:B------:R-:W-:-:S05]  /*f2f0*/  FFMA R10, R31, R2, R10 ;  /* 0x000000021f0a7223 */ /* 0x000fca000000000a */
[----:B------:R-:W-:-:S05]  /*f300*/  F2FP.BF16.F32.PACK_AB R10, RZ, R10 ;  /* 0x0000000aff0a723e */ /* 0x000fca00000010ff */
[----:B------:R2:W-:Y:S01]  /*f310*/  @P2 STG.E.U16 desc[UR36][R158.64+0x12], R10 ;  /* 0x0000120a9e002986 */ /* 0x0005e2000c101524 */
[----:B------:R-:W-:Y:S05]  /*f320*/  @!P5 BRA `(.L_x_297) ;  /* 0x000000000004d947 */ /* 0x000fea0003800000 */
[----:B------:R0:W5:Y:S02]  /*f330*/  LDG.E.LTC128B.U16 R3, desc[UR36][R6.64+0x20] ;  /* 0x0000202406037981 */ /* 0x000164000c1e1520 */
.L_x_297:
[----:B------:R-:W-:Y:S05]  /*f340*/  BSYNC B1 ;  /* 0x0000000000017941 */ /* 0x000fea0003800000 */
.L_x_296:
[----:B-----5:R-:W-:Y:S01]  /*f350*/  IMAD.U32 R5, R3, 0x10000, RZ ;  /* 0x0001000003057824 */ /* 0x020fe200078e00ff */
        /* <DEDUP_REMOVED lines=8> */
.L_x_299:
[----:B------:R-:W-:Y:S05]  /*f3e0*/  BSYNC B1 ;  /* 0x0000000000017941 */ /* 0x000fea0003800000 */
.L_x_298:
[----:B0----5:R-:W-:Y:S01]  /*f3f0*/  SHF.L.U32 R5, R3, 0x10, RZ ;  /* 0x0000001003057819 */ /* 0x021fe200000006ff */
[----:B------:R-:W-:Y:S01]  /*f400*/  BSSY B1, `(.L_x_300) ;  /* 0x0000008000017945 */ /* 0x000fe20003800000 */
[----:B------:R-:W-:-:S03]  /*f410*/  ISETP.GT.AND P3, PT, R0, 0x10, P1 ;  /* 0x000000100000780c */ /* 0x000fc60000f64270 */
[----:B------:R-:W-:-:S04]  /*f420*/  FMUL R4, R5, R16 ;  /* 0x0000001005047220 */ /* 0x000fc80000400000 */
[----:B------:R-:W-:-:S05]  /*f430*/  FFMA R4, R33, R2, R4 ;  /* 0x0000000221047223 */ /* 0x000fca0000000004 */
[----:B------:R-:W-:-:S05]  /*f440*/  F2FP.BF16.F32.PACK_AB R4, RZ, R4 ;  /* 0x00000004ff04723e */ /* 0x000fca00000010ff */
[----:B------:R0:W-:Y:S01]  /*f450*/  @P2 STG.E.U16 desc[UR36][R8.64+0x22], R4 ;  /* 0x0000220408002986 */ /* 0x0001e2000c101524 */
[----:B------:R-:W-:Y:S05]  /*f460*/  @!P3 BRA `(.L_x_301) ;  /* 0x000000000004b947 */ /* 0x000fea0003800000 */
[----:B------:R0:W5:Y:S02]  /*f470*/  LDG.E.LTC128B.U16 R3, desc[UR36][R12.64+0x20] ;  /* 0x000020240c037981 */ /* 0x000164000c1e1520 */
.L_x_301:
[----:B------:R-:W-:Y:S05]  /*f480*/  BSYNC B1 ;  /* 0x0000000000017941 */ /* 0x000fea0003800000 */
.L_x_300:
[----:B-----5:R-:W-:Y:S01]  /*f490*/  IMAD.U32 R5, R3, 0x10000, RZ ;  /* 0x0001000003057824 */ /* 0x020fe200078e00ff */
[----:B------:R-:W-:Y:S01]  /*f4a0*/  ISETP.GT.AND P2, PT, R0, 0x11, P1 ;  /* 0x000000110000780c */ /* 0x000fe20000f44270 */
[----:B0-----:R-:W-:Y:S01]  /*f4b0*/  @P3 IMAD.MOV.U32 R4, RZ, RZ, R158 ;  /* 0x000000ffff043224 */ /* 0x001fe200078e009e */
[----:B------:R-:W-:Y:S01]  /*f4c0*/  BSSY B1, `(.L_x_302) ;  /* 0x0000009000017945 */ /* 0x000fe20003800000 */
[----:B------:R-:W-:-:S04]  /*f4d0*/  FMUL R5, R5, R16 ;  /* 0x0000001005057220 */ /* 0x000fc80000400000 */
[----:B------:R-:W-:-:S05]  /*f4e0*/  FFMA R5, R34, R2, R5 ;  /* 0x0000000222057223 */ /* 0x000fca0000000005 */
[----:B------:R-:W-:-:S04]  /*f4f0*/  F2FP.BF16.F32.PACK_AB R5, RZ, R5 ;  /* 0x00000005ff05723e */ /* 0x000fc800000010ff */
[----:B--2---:R-:W-:Y:S01]  /*f500*/  PRMT R10, R5, 0x7610, R10 ;  /* 0x00007610050a7816 */ /* 0x004fe2000000000a */
[----:B------:R-:W-:-:S05]  /*f510*/  @P3 IMAD.MOV.U32 R5, RZ, RZ, R159 ;  /* 0x000000ffff053224 */ /* 0x000fca00078e009f */
[----:B------:R0:W-:Y:S01]  /*f520*/  @P3 STG.E.U16 desc[UR36][R4.64+0x20], R10 ;  /* 0x0000200a04003986 */ /* 0x0001e2000c101524 */
[----:B------:R-:W-:Y:S05]  /*f530*/  @!P2 BRA `(.L_x_303) ;  /* 0x000000000004a947 */ /* 0x000fea0003800000 */
[----:B------:R2:W5:Y:S02]  /*f540*/  LDG.E.LTC128B.U16 R3, desc[UR36][R12.64+0x22] ;  /* 0x000022240c037981 */ /* 0x000564000c1e1520 */
.L_x_303:
[----:B------:R-:W-:Y:S05]  /*f550*/  BSYNC B1 ;  /* 0x0000000000017941 */ /* 0x000fea0003800000 */
.L_x_302:
[----:B0----5:R-:W-:Y:S01]  /*f560*/  SHF.L.U32 R5, R3, 0x10, RZ ;  /* 0x0000001003057819 */ /* 0x021fe200000006ff */
[----:B------:R-:W-:Y:S01]  /*f570*/  BSSY B1, `(.L_x_304) ;  /* 0x000000b000017945 */ /* 0x000fe20003800000 */
[----:B------:R-:W-:-:S03]  /*f580*/  ISETP.GT.AND P3, PT, R0, 0x18, P0 ;  /* 0x000000180000780c */ /* 0x000fc60000764270 */
[----:B------:R-:W-:Y:S01]  /*f590*/  FMUL R4, R5, R16 ;  /* 0x0000001005047220 */ /* 0x000fe20000400000 */
[----:B------:R-:W-:-:S03]  /*f5a0*/  @P2 IMAD.MOV.U32 R5, RZ, RZ, R159 ;  /* 0x000000ffff052224 */ /* 0x000fc600078e009f */
[----:B------:R-:W-:-:S05]  /*f5b0*/  FFMA R4, R35, R2, R4 ;  /* 0x0000000223047223 */ /* 0x000fca0000000004 */
[----:B------:R-:W-:-:S04]  /*f5c0*/  F2FP.BF16.F32.PACK_AB R4, RZ, R4 ;  /* 0x00000004ff04723e */ /* 0x000fc800000010ff */
[----:B------:R-:W-:Y:S01]  /*f5d0*/  PRMT R10, R4, 0x7610, R10 ;  /* 0x00007610040a7816 */ /* 0x000fe2000000000a */
[----:B------:R-:W-:-:S05]  /*f5e0*/  @P2 IMAD.MOV.U32 R4, RZ, RZ, R158 ;  /* 0x000000ffff042224 */ /* 0x000fca00078e009e */
[----:B------:R0:W-:Y:S01]  /*f5f0*/  @P2 STG.E.U16 desc[UR36][R4.64+0x22], R10 ;  /* 0x0000220a04002986 */ /* 0x0001e2000c101524 */
[----:B------:R-:W-:Y:S05]  /*f600*/  @!P3 BRA `(.L_x_305) ;  /* 0x000000000004b947 */ /* 0x000fea0003800000 */
[----:B------:R0:W5:Y:S02]  /*f610*/  LDG.E.LTC128B.U16 R3, desc[UR36][R6.64+0x30] ;  /* 0x0000302406037981 */ /* 0x000164000c1e1520 */
.L_x_305:
[----:B------:R-:W-:Y:S05]  /*f620*/  BSYNC B1 ;  /* 0x0000000000017941 */ /* 0x000fea0003800000 */
.L_x_304:
[----:B0----5:R-:W-:Y:S01]  /*f630*/  IMAD.U32 R5, R3, 0x10000, RZ ;  /* 0x0001000003057824 */ /* 0x021fe200078e00ff */
        /* <DEDUP_REMOVED lines=8> */
.L_x_307:
[----:B------:R-:W-:Y:S05]  /*f6c0*/  BSYNC B1 ;  /* 0x0000000000017941 */ /* 0x000fea0003800000 */
.L_x_306:
        /* <DEDUP_REMOVED lines=9> */
.L_x_309:
[----:B------:R-:W-:Y:S05]  /*f760*/  BSYNC B1 ;  /* 0x0000000000017941 */ /* 0x000fea0003800000 */
.L_x_308:
[----:B-----5:R-:W-:Y:S01]  /*f770*/  IMAD.U32 R5, R3, 0x10000, RZ ;  /* 0x0001000003057824 */ /* 0x020fe200078e00ff */
[----:B------:R-:W-:Y:S01]  /*f780*/  ISETP.GT.AND P2, PT, R0, 0x19, P1 ;  /* 0x000000190000780c */ /* 0x000fe20000f44270 */
[----:B0-----:R-:W-:Y:S01]  /*f790*/  @P3 IMAD.MOV.U32 R4, RZ, RZ, R158 ;  /* 0x000000ffff043224 */ /* 0x001fe200078e009e */
[----:B------:R-:W-:Y:S01]  /*f7a0*/  BSSY B1, `(.L_x_310) ;  /* 0x0000009000017945 */ /* 0x000fe20003800000 */
[----:B------:R-:W-:-:S04]  /*f7b0*/  FMUL R5, R5, R16 ;  /* 0x0000001005057220 */ /* 0x000fc80000400000 */
[----:B------:R-:W-:-:S05]  /*f7c0*/  FFMA R5, R38, R2, R5 ;  /* 0x0000000226057223 */ /* 0x000fca0000000005 */
[----:B------:R-:W-:-:S04]  /*f7d0*/  F2FP.BF16.F32.PACK_AB R5, RZ, R5 ;  /* 0x00000005ff05723e */ /* 0x000fc800000010ff */
[----:B------:R-:W-:Y:S01]  /*f7e0*/  PRMT R10, R5, 0x7610, R10 ;  /* 0x00007610050a7816 */ /* 0x000fe2000000000a */
[----:B------:R-:W-:-:S05]  /*f7f0*/  @P3 IMAD.MOV.U32 R5, RZ, RZ, R159 ;  /* 0x000000ffff053224 */ /* 0x000fca00078e009f */
[----:B------:R0:W-:Y:S01]  /*f800*/  @P3 STG.E.U16 desc[UR36][R4.64+0x30], R10 ;  /* 0x0000300a04003986 */ /* 0x0001e2000c101524 */
[----:B------:R-:W-:Y:S05]  /*f810*/  @!P2 BRA `(.L_x_311) ;  /* 0x000000000004a947 */ /* 0x000fea0003800000 */
[----:B------:R0:W5:Y:S02]  /*f820*/  LDG.E.LTC128B.U16 R3, desc[UR36][R12.64+0x32] ;  /* 0x000032240c037981 */ /* 0x000164000c1e1520 */
.L_x_311:
[----:B------:R-:W-:Y:S05]  /*f830*/  BSYNC B1 ;  /* 0x0000000000017941 */ /* 0x000fea0003800000 */
.L_x_310:
        /* <DEDUP_REMOVED lines=12> */
.L_x_313:
[----:B------:R-:W-:Y:S05]  /*f900*/  BSYNC B1 ;  /* 0x0000000000017941 */ /* 0x000fea0003800000 */
.L_x_312:
        /* <DEDUP_REMOVED lines=9> */
.L_x_315:
[----:B------:R-:W-:Y:S05]  /*f9a0*/  BSYNC B1 ;  /* 0x0000000000017941 */ /* 0x000fea0003800000 */
.L_x_314:
        /* <DEDUP_REMOVED lines=9> */
.L_x_317:
[----:B------:R-:W-:Y:S05]  /*fa40*/  BSYNC B1 ;  /* 0x0000000000017941 */ /* 0x000fea0003800000 */
.L_x_316:
        /* <DEDUP_REMOVED lines=12> */
.L_x_319:
[----:B------:R-:W-:Y:S05]  /*fb10*/  BSYNC B1 ;  /* 0x0000000000017941 */ /* 0x000fea0003800000 */
.L_x_318:
        /* <DEDUP_REMOVED lines=12> */
.L_x_321:
[----:B------:R-:W-:Y:S05]  /*fbe0*/  BSYNC B1 ;  /* 0x0000000000017941 */ /* 0x000fea0003800000 */
.L_x_320:
        /* <DEDUP_REMOVED lines=9> */
.L_x_323:
[----:B------:R-:W-:Y:S05]  /*fc80*/  BSYNC B1 ;  /* 0x0000000000017941 */ /* 0x000fea0003800000 */
.L_x_322:
        /* <DEDUP_REMOVED lines=9> */
.L_x_325:
[----:B------:R-:W-:Y:S05]  /*fd20*/  BSYNC B1 ;  /* 0x0000000000017941 */ /* 0x000fea0003800000 */
.L_x_324:
        /* <DEDUP_REMOVED lines=12> */
.L_x_327:
[----:B------:R-:W-:Y:S05]  /*fdf0*/  BSYNC B1 ;  /* 0x0000000000017941 */ /* 0x000fea0003800000 */
.L_x_326:
        /* <DEDUP_REMOVED lines=12> */
.L_x_329:
[----:B------:R-:W-:Y:S05]  /*fec0*/  BSYNC B1 ;  /* 0x0000000000017941 */ /* 0x000fea0003800000 */
.L_x_328:
        /* <DEDUP_REMOVED lines=9> */
.L_x_331:
[----:B------:R-:W-:Y:S05]  /*ff60*/  BSYNC B1 ;  /* 0x0000000000017941 */ /* 0x000fea0003800000 */
.L_x_330:
        /* <DEDUP_REMOVED lines=9> */
.L_x_333:
[----:B------:R-:W-:Y:S05]  /*10000*/  BSYNC B1 ;  /* 0x0000000000017941 */ /* 0x000fea0003800000 */
.L_x_332:
        /* <DEDUP_REMOVED lines=12> */
.L_x_335:
[----:B------:R-:W-:Y:S05]  /*100d0*/  BSYNC B1 ;  /* 0x0000000000017941 */ /* 0x000fea0003800000 */
.L_x_334:
        /* <DEDUP_REMOVED lines=12> */
.L_x_337:
[----:B------:R-:W-:Y:S05]  /*101a0*/  BSYNC B1 ;  /* 0x0000000000017941 */ /* 0x000fea0003800000 */
.L_x_336:
        /* <DEDUP_REMOVED lines=9> */
.L_x_339:
[----:B------:R-:W-:Y:S05]  /*10240*/  BSYNC B1 ;  /* 0x0000000000017941 */ /* 0x000fea0003800000 */
.L_x_338:
        /* <DEDUP_REMOVED lines=9> */
.L_x_341:
[----:B------:R-:W-:Y:S05]  /*102e0*/  BSYNC B1 ;  /* 0x0000000000017941 */ /* 0x000fea0003800000 */
.L_x_340:
        /* <DEDUP_REMOVED lines=12> */
.L_x_343:
[----:B------:R-:W-:Y:S05]  /*103b0*/  BSYNC B1 ;  /* 0x0000000000017941 */ /* 0x000fea0003800000 */
.L_x_342:
        /* <DEDUP_REMOVED lines=12> */
.L_x_345:
[----:B------:R-:W-:Y:S05]  /*10480*/  BSYNC B1 ;  /* 0x0000000000017941 */ /* 0x000fea0003800000 */
.L_x_344:
        /* <DEDUP_REMOVED lines=9> */
.L_x_347:
[----:B------:R-:W-:Y:S05]  /*10520*/  BSYNC B1 ;  /* 0x0000000000017941 */ /* 0x000fea0003800000 */
.L_x_346:
        /* <DEDUP_REMOVED lines=9> */
.L_x_349:
[----:B------:R-:W-:Y:S05]  /*105c0*/  BSYNC B1 ;  /* 0x0000000000017941 */ /* 0x000fea0003800000 */
.L_x_348:
        /* <DEDUP_REMOVED lines=12> */
.L_x_351:
[----:B------:R-:W-:Y:S05]  /*10690*/  BSYNC B1 ;  /* 0x0000000000017941 */ /* 0x000fea0003800000 */
.L_x_350:
        /* <DEDUP_REMOVED lines=12> */
.L_x_353:
[----:B------:R-:W-:Y:S05]  /*10760*/  BSYNC B1 ;  /* 0x0000000000017941 */ /* 0x000fea0003800000 */
.L_x_352:
        /* <DEDUP_REMOVED lines=9> */
.L_x_355:
[----:B------:R-:W-:Y:S05]  /*10800*/  BSYNC B1 ;  /* 0x0000000000017941 */ /* 0x000fea0003800000 */
.L_x_354:
        /* <DEDUP_REMOVED lines=9> */
.L_x_357:
[----:B------:R-:W-:Y:S05]  /*108a0*/  BSYNC B1 ;  /* 0x0000000000017941 */ /* 0x000fea0003800000 */
.L_x_356:
        /* <DEDUP_REMOVED lines=12> */
.L_x_359:
[----:B------:R-:W-:Y:S05]  /*10970*/  BSYNC B1 ;  /* 0x0000000000017941 */ /* 0x000fea0003800000 */
.L_x_358:
        /* <DEDUP_REMOVED lines=12> */
.L_x_361:
[----:B------:R-:W-:Y:S05]  /*10a40*/  BSYNC B1 ;  /* 0x0000000000017941 */ /* 0x000fea0003800000 */
.L_x_360:
        /* <DEDUP_REMOVED lines=9> */
.L_x_363:
[----:B------:R-:W-:Y:S05]  /*10ae0*/  BSYNC B1 ;  /* 0x0000000000017941 */ /* 0x000fea0003800000 */
.L_x_362:
        /* <DEDUP_REMOVED lines=9> */
.L_x_365:
[----:B------:R-:W-:Y:S05]  /*10b80*/  BSYNC B1 ;  /* 0x0000000000017941 */ /* 0x000fea0003800000 */
.L_x_364:
        /* <DEDUP_REMOVED lines=12> */
.L_x_367:
[----:B------:R-:W-:Y:S05]  /*10c50*/  BSYNC B1 ;  /* 0x0000000000017941 */ /* 0x000fea0003800000 */
.L_x_366:
        /* <DEDUP_REMOVED lines=12> */
.L_x_369:
[----:B------:R-:W-:Y:S05]  /*10d20*/  BSYNC B1 ;  /* 0x0000000000017941 */ /* 0x000fea0003800000 */
.L_x_368:
        /* <DEDUP_REMOVED lines=9> */
.L_x_371:
[----:B------:R-:W-:Y:S05]  /*10dc0*/  BSYNC B1 ;  /* 0x0000000000017941 */ /* 0x000fea0003800000 */
.L_x_370:
        /* <DEDUP_REMOVED lines=9> */
.L_x_373:
[----:B------:R-:W-:Y:S05]  /*10e60*/  BSYNC B1 ;  /* 0x0000000000017941 */ /* 0x000fea0003800000 */
.L_x_372:
        /* <DEDUP_REMOVED lines=12> */
.L_x_375:
[----:B------:R-:W-:Y:S05]  /*10f30*/  BSYNC B1 ;  /* 0x0000000000017941 */ /* 0x000fea0003800000 */
.L_x_374:
        /* <DEDUP_REMOVED lines=12> */
.L_x_377:
[----:B------:R-:W-:Y:S05]  /*11000*/  BSYNC B1 ;  /* 0x0000000000017941 */ /* 0x000fea0003800000 */
.L_x_376:
        /* <DEDUP_REMOVED lines=9> */
.L_x_379:
[----:B------:R-:W-:Y:S05]  /*110a0*/  BSYNC B1 ;  /* 0x0000000000017941 */ /* 0x000fea0003800000 */
.L_x_378:
        /* <DEDUP_REMOVED lines=9> */
.L_x_381:
[----:B------:R-:W-:Y:S05]  /*11140*/  BSYNC B1 ;  /* 0x0000000000017941 */ /* 0x000fea0003800000 */
.L_x_380:
        /* <DEDUP_REMOVED lines=12> */
.L_x_383:
[----:B------:R-:W-:Y:S05]  /*11210*/  BSYNC B1 ;  /* 0x0000000000017941 */ /* 0x000fea0003800000 */
.L_x_382:
        /* <DEDUP_REMOVED lines=12> */
.L_x_385:
[----:B------:R-:W-:Y:S05]  /*112e0*/  BSYNC B1 ;  /* 0x0000000000017941 */ /* 0x000fea0003800000 */
.L_x_384:
        /* <DEDUP_REMOVED lines=9> */
.L_x_387:
[----:B------:R-:W-:Y:S05]  /*11380*/  BSYNC B1 ;  /* 0x0000000000017941 */ /* 0x000fea0003800000 */
.L_x_386:
        /* <DEDUP_REMOVED lines=9> */
.L_x_389:
[----:B------:R-:W-:Y:S05]  /*11420*/  BSYNC B1 ;  /* 0x0000000000017941 */ /* 0x000fea0003800000 */
.L_x_388:
        /* <DEDUP_REMOVED lines=12> */
.L_x_391:
[----:B------:R-:W-:Y:S05]  /*114f0*/  BSYNC B1 ;  /* 0x0000000000017941 */ /* 0x000fea0003800000 */
.L_x_390:
        /* <DEDUP_REMOVED lines=12> */
.L_x_393:
[----:B------:R-:W-:Y:S05]  /*115c0*/  BSYNC B1 ;  /* 0x0000000000017941 */ /* 0x000fea0003800000 */
.L_x_392:
        /* <DEDUP_REMOVED lines=9> */
.L_x_395:
[----:B------:R-:W-:Y:S05]  /*11660*/  BSYNC B1 ;  /* 0x0000000000017941 */ /* 0x000fea0003800000 */
.L_x_394:
        /* <DEDUP_REMOVED lines=9> */
.L_x_397:
[----:B------:R-:W-:Y:S05]  /*11700*/  BSYNC B1 ;  /* 0x0000000000017941 */ /* 0x000fea0003800000 */
.L_x_396:
        /* <DEDUP_REMOVED lines=12> */
.L_x_399:
[----:B------:R-:W-:Y:S05]  /*117d0*/  BSYNC B1 ;  /* 0x0000000000017941 */ /* 0x000fea0003800000 */
.L_x_398:
        /* <DEDUP_REMOVED lines=12> */
.L_x_401:
[----:B------:R-:W-:Y:S05]  /*118a0*/  BSYNC B1 ;  /* 0x0000000000017941 */ /* 0x000fea0003800000 */
.L_x_400:
        /* <DEDUP_REMOVED lines=9> */
.L_x_403:
[----:B------:R-:W-:Y:S05]  /*11940*/  BSYNC B1 ;  /* 0x0000000000017941 */ /* 0x000fea0003800000 */
.L_x_402:
        /* <DEDUP_REMOVED lines=9> */
.L_x_405:
[----:B------:R-:W-:Y:S05]  /*119e0*/  BSYNC B1 ;  /* 0x0000000000017941 */ /* 0x000fea0003800000 */
.L_x_404:
        /* <DEDUP_REMOVED lines=12> */
.L_x_407:
[----:B------:R-:W-:Y:S05]  /*11ab0*/  BSYNC B1 ;  /* 0x0000000000017941 */ /* 0x000fea0003800000 */
.L_x_406:
        /* <DEDUP_REMOVED lines=12> */
.L_x_409:
[----:B------:R-:W-:Y:S05]  /*11b80*/  BSYNC B1 ;  /* 0x0000000000017941 */ /* 0x000fea0003800000 */
.L_x_408:
        /* <DEDUP_REMOVED lines=9> */
.L_x_411:
[----:B------:R-:W-:Y:S05]  /*11c20*/  BSYNC B1 ;  /* 0x0000000000017941 */ /* 0x000fea0003800000 */
.L_x_410:
        /* <DEDUP_REMOVED lines=9> */
.L_x_413:
[----:B------:R-:W-:Y:S05]  /*11cc0*/  BSYNC B1 ;  /* 0x0000000000017941 */ /* 0x000fea0003800000 */
.L_x_412:
        /* <DEDUP_REMOVED lines=12> */
.L_x_415:
[----:B------:R-:W-:Y:S05]  /*11d90*/  BSYNC B1 ;  /* 0x0000000000017941 */ /* 0x000fea0003800000 */
.L_x_414:
        /* <DEDUP_REMOVED lines=12> */
.L_x_417:
[----:B------:R-:W-:Y:S05]  /*11e60*/  BSYNC B1 ;  /* 0x0000000000017941 */ /* 0x000fea0003800000 */
.L_x_416:
        /* <DEDUP_REMOVED lines=9> */
.L_x_419:
[----:B------:R-:W-:Y:S05]  /*11f00*/  BSYNC B1 ;  /* 0x0000000000017941 */ /* 0x000fea0003800000 */
.L_x_418:
        /* <DEDUP_REMOVED lines=9> */
.L_x_421:
[----:B------:R-:W-:Y:S05]  /*11fa0*/  BSYNC B1 ;  /* 0x0000000000017941 */ /* 0x000fea0003800000 */
.L_x_420:
        /* <DEDUP_REMOVED lines=12> */
.L_x_423:
[----:B------:R-:W-:Y:S05]  /*12070*/  BSYNC B1 ;  /* 0x0000000000017941 */ /* 0x000fea0003800000 */
.L_x_422:
        /* <DEDUP_REMOVED lines=12> */
.L_x_425:
[----:B------:R-:W-:Y:S05]  /*12140*/  BSYNC B1 ;  /* 0x0000000000017941 */ /* 0x000fea0003800000 */
.L_x_424:
        /* <DEDUP_REMOVED lines=9> */
.L_x_427:
[----:B------:R-:W-:Y:S05]  /*121e0*/  BSYNC B1 ;  /* 0x0000000000017941 */ /* 0x000fea0003800000 */
.L_x_426:
        /* <DEDUP_REMOVED lines=9> */
.L_x_429:
[----:B------:R-:W-:Y:S05]  /*12280*/  BSYNC B1 ;  /* 0x0000000000017941 */ /* 0x000fea0003800000 */
.L_x_428:
        /* <DEDUP_REMOVED lines=12> */
.L_x_431:
[----:B------:R-:W-:Y:S05]  /*12350*/  BSYNC B1 ;  /* 0x0000000000017941 */ /* 0x000fea0003800000 */
.L_x_430:
        /* <DEDUP_REMOVED lines=12> */
.L_x_433:
[----:B------:R-:W-:Y:S05]  /*12420*/  BSYNC B1 ;  /* 0x0000000000017941 */ /* 0x000fea0003800000 */
.L_x_432:
        /* <DEDUP_REMOVED lines=9> */
.L_x_435:
[----:B------:R-:W-:Y:S05]  /*124c0*/  BSYNC B1 ;  /* 0x0000000000017941 */ /* 0x000fea0003800000 */
.L_x_434:
        /* <DEDUP_REMOVED lines=9> */
.L_x_437:
[----:B------:R-:W-:Y:S05]  /*12560*/  BSYNC B1 ;  /* 0x0000000000017941 */ /* 0x000fea0003800000 */
.L_x_436:
        /* <DEDUP_REMOVED lines=12> */
.L_x_439:
[----:B------:R-:W-:Y:S05]  /*12630*/  BSYNC B1 ;  /* 0x0000000000017941 */ /* 0x000fea0003800000 */
.L_x_438:
        /* <DEDUP_REMOVED lines=12> */
.L_x_441:
[----:B------:R-:W-:Y:S05]  /*12700*/  BSYNC B1 ;  /* 0x0000000000017941 */ /* 0x000fea0003800000 */
.L_x_440:
        /* <DEDUP_REMOVED lines=9> */
.L_x_443:
[----:B------:R-:W-:Y:S05]  /*127a0*/  BSYNC B1 ;  /* 0x0000000000017941 */ /* 0x000fea0003800000 */
.L_x_442:
        /* <DEDUP_REMOVED lines=9> */
.L_x_445:
[----:B------:R-:W-:Y:S05]  /*12840*/  BSYNC B1 ;  /* 0x0000000000017941 */ /* 0x000fea0003800000 */
.L_x_444:
        /* <DEDUP_REMOVED lines=12> */
.L_x_447:
[----:B------:R-:W-:Y:S05]  /*12910*/  BSYNC B1 ;  /* 0x0000000000017941 */ /* 0x000fea0003800000 */
.L_x_446:
        /* <DEDUP_REMOVED lines=12> */
.L_x_449:
[----:B------:R-:W-:Y:S05]  /*129e0*/  BSYNC B1 ;  /* 0x0000000000017941 */ /* 0x000fea0003800000 */
.L_x_448:
        /* <DEDUP_REMOVED lines=9> */
.L_x_451:
[----:B------:R-:W-:Y:S05]  /*12a80*/  BSYNC B1 ;  /* 0x0000000000017941 */ /* 0x000fea0003800000 */
.L_x_450:
        /* <DEDUP_REMOVED lines=9> */
.L_x_453:
[----:B------:R-:W-:Y:S05]  /*12b20*/  BSYNC B1 ;  /* 0x0000000000017941 */ /* 0x000fea0003800000 */
.L_x_452:
        /* <DEDUP_REMOVED lines=12> */
.L_x_455:
[----:B------:R-:W-:Y:S05]  /*12bf0*/  BSYNC B1 ;  /* 0x0000000000017941 */ /* 0x000fea0003800000 */
.L_x_454:
        /* <DEDUP_REMOVED lines=12> */
.L_x_457:
[----:B------:R-:W-:Y:S05]  /*12cc0*/  BSYNC B1 ;  /* 0x0000000000017941 */ /* 0x000fea0003800000 */
.L_x_456:
        /* <DEDUP_REMOVED lines=9> */
.L_x_459:
[----:B------:R-:W-:Y:S05]  /*12d60*/  BSYNC B1 ;  /* 0x0000000000017941 */ /* 0x000fea0003800000 */
.L_x_458:
        /* <DEDUP_REMOVED lines=9> */
.L_x_461:
[----:B------:R-:W-:Y:S05]  /*12e00*/  BSYNC B1 ;  /* 0x0000000000017941 */ /* 0x000fea0003800000 */
.L_x_460:
        /* <DEDUP_REMOVED lines=12> */
.L_x_463:
[----:B------:R-:W-:Y:S05]  /*12ed0*/  BSYNC B1 ;  /* 0x0000000000017941 */ /* 0x000fea0003800000 */
.L_x_462:
        /* <DEDUP_REMOVED lines=12> */
.L_x_465:
[----:B------:R-:W-:Y:S05]  /*12fa0*/  BSYNC B1 ;  /* 0x0000000000017941 */ /* 0x000fea0003800000 */
.L_x_464:
        /* <DEDUP_REMOVED lines=9> */
.L_x_467:
[----:B------:R-:W-:Y:S05]  /*13040*/  BSYNC B1 ;  /* 0x0000000000017941 */ /* 0x000fea0003800000 */
.L_x_466:
        /* <DEDUP_REMOVED lines=9> */
.L_x_469:
[----:B------:R-:W-:Y:S05]  /*130e0*/  BSYNC B1 ;  /* 0x0000000000017941 */ /* 0x000fea0003800000 */
.L_x_468:
        /* <DEDUP_REMOVED lines=12> */
.L_x_471:
[----:B------:R-:W-:Y:S05]  /*131b0*/  BSYNC B1 ;  /* 0x0000000000017941 */ /* 0x000fea0003800000 */
.L_x_470:
        /* <DEDUP_REMOVED lines=12> */
.L_x_473:
[----:B------:R-:W-:Y:S05]  /*13280*/  BSYNC B1 ;  /* 0x0000000000017941 */ /* 0x000fea0003800000 */
.L_x_472:
        /* <DEDUP_REMOVED lines=9> */
.L_x_475:
[----:B------:R-:W-:Y:S05]  /*13320*/  BSYNC B1 ;  /* 0x0000000000017941 */ /* 0x000fea0003800000 */
.L_x_474:
        /* <DEDUP_REMOVED lines=9> */
.L_x_477:
[----:B------:R-:W-:Y:S05]  /*133c0*/  BSYNC B1 ;  /* 0x0000000000017941 */ /* 0x000fea0003800000 */
.L_x_476:
        /* <DEDUP_REMOVED lines=12> */
.L_x_479:
[----:B------:R-:W-:Y:S05]  /*13490*/  BSYNC B1 ;  /* 0x0000000000017941 */ /* 0x000fea0003800000 */
.L_x_478:
        /* <DEDUP_REMOVED lines=12> */
.L_x_481:
[----:B------:R-:W-:Y:S05]  /*13560*/  BSYNC B1 ;  /* 0x0000000000017941 */ /* 0x000fea0003800000 */
.L_x_480:
        /* <DEDUP_REMOVED lines=9> */
.L_x_483:
[----:B------:R-:W-:Y:S05]  /*13600*/  BSYNC B1 ;  /* 0x0000000000017941 */ /* 0x000fea0003800000 */
.L_x_482:
        /* <DEDUP_REMOVED lines=9> */
.L_x_485:
[----:B------:R-:W-:Y:S05]  /*136a0*/  BSYNC B1 ;  /* 0x0000000000017941 */ /* 0x000fea0003800000 */
.L_x_484:
        /* <DEDUP_REMOVED lines=12> */
.L_x_487:
[----:B------:R-:W-:Y:S05]  /*13770*/  BSYNC B1 ;  /* 0x0000000000017941 */ /* 0x000fea0003800000 */
.L_x_486:
        /* <DEDUP_REMOVED lines=12> */
.L_x_489:
[----:B------:R-:W-:Y:S05]  /*13840*/  BSYNC B1 ;  /* 0x0000000000017941 */ /* 0x000fea0003800000 */
.L_x_488:
        /* <DEDUP_REMOVED lines=9> */
.L_x_491:
[----:B------:R-:W-:Y:S05]  /*138e0*/  BSYNC B1 ;  /* 0x0000000000017941 */ /* 0x000fea0003800000 */
.L_x_490:
        /* <DEDUP_REMOVED lines=9> */
.L_x_493:
[----:B------:R-:W-:Y:S05]  /*13980*/  BSYNC B1 ;  /* 0x0000000000017941 */ /* 0x000fea0003800000 */
.L_x_492:
        /* <DEDUP_REMOVED lines=12> */
.L_x_495:
[----:B------:R-:W-:Y:S05]  /*13a50*/  BSYNC B1 ;  /* 0x0000000000017941 */ /* 0x000fea0003800000 */
.L_x_494:
        /* <DEDUP_REMOVED lines=12> */
.L_x_497:
[----:B------:R-:W-:Y:S05]  /*13b20*/  BSYNC B1 ;  /* 0x0000000000017941 */ /* 0x000fea0003800000 */
.L_x_496:
        /* <DEDUP_REMOVED lines=9> */
.L_x_499:
[----:B------:R-:W-:Y:S05]  /*13bc0*/  BSYNC B1 ;  /* 0x0000000000017941 */ /* 0x000fea0003800000 */
.L_x_498:
        /* <DEDUP_REMOVED lines=9> */
.L_x_501:
[----:B------:R-:W-:Y:S05]  /*13c60*/  BSYNC B1 ;  /* 0x0000000000017941 */ /* 0x000fea0003800000 */
.L_x_500:
        /* <DEDUP_REMOVED lines=12> */
.L_x_503:
[----:B------:R-:W-:Y:S05]  /*13d30*/  BSYNC B1 ;  /* 0x0000000000017941 */ /* 0x000fea0003800000 */
.L_x_502:
        /* <DEDUP_REMOVED lines=12> */
.L_x_505:
[----:B------:R-:W-:Y:S05]  /*13e00*/  BSYNC B1 ;  /* 0x0000000000017941 */ /* 0x000fea0003800000 */
.L_x_504:
        /* <DEDUP_REMOVED lines=9> */
.L_x_507:
[----:B------:R-:W-:Y:S05]  /*13ea0*/  BSYNC B1 ;  /* 0x0000000000017941 */ /* 0x000fea0003800000 */
.L_x_506:
        /* <DEDUP_REMOVED lines=9> */
.L_x_509:
[----:B------:R-:W-:Y:S05]  /*13f40*/  BSYNC B1 ;  /* 0x0000000000017941 */ /* 0x000fea0003800000 */
.L_x_508:
        /* <DEDUP_REMOVED lines=12> */
.L_x_511:
[----:B------:R-:W-:Y:S05]  /*14010*/  BSYNC B1 ;  /* 0x0000000000017941 */ /* 0x000fea0003800000 */
.L_x_510:
        /* <DEDUP_REMOVED lines=12> */
.L_x_513:
[----:B------:R-:W-:Y:S05]  /*140e0*/  BSYNC B1 ;  /* 0x0000000000017941 */ /* 0x000fea0003800000 */
.L_x_512:
        /* <DEDUP_REMOVED lines=9> */
.L_x_515:
[----:B------:R-:W-:Y:S05]  /*14180*/  BSYNC B1 ;  /* 0x0000000000017941 */ /* 0x000fea0003800000 */
.L_x_514:
        /* <DEDUP_REMOVED lines=9> */
.L_x_517:
[----:B------:R-:W-:Y:S05]  /*14220*/  BSYNC B1 ;  /* 0x0000000000017941 */ /* 0x000fea0003800000 */
.L_x_516:
        /* <DEDUP_REMOVED lines=12> */
.L_x_519:
[----:B------:R-:W-:Y:S05]  /*142f0*/  BSYNC B1 ;  /* 0x0000000000017941 */ /* 0x000fea0003800000 */
.L_x_518:
        /* <DEDUP_REMOVED lines=12> */
.L_x_521:
[----:B------:R-:W-:Y:S05]  /*143c0*/  BSYNC B1 ;  /* 0x0000000000017941 */ /* 0x000fea0003800000 */
.L_x_520:
        /* <DEDUP_REMOVED lines=9> */
.L_x_523:
[----:B------:R-:W-:Y:S05]  /*14460*/  BSYNC B1 ;  /* 0x0000000000017941 */ /* 0x000fea0003800000 */
.L_x_522:
        /* <DEDUP_REMOVED lines=9> */
.L_x_525:
[----:B------:R-:W-:Y:S05]  /*14500*/  BSYNC B1 ;  /* 0x0000000000017941 */ /* 0x000fea0003800000 */
.L_x_524:
        /* <DEDUP_REMOVED lines=12> */
.L_x_527:
[----:B------:R-:W-:Y:S05]  /*145d0*/  BSYNC B1 ;  /* 0x0000000000017941 */ /* 0x000fea0003800000 */
.L_x_526:
        /* <DEDUP_REMOVED lines=12> */
.L_x_529:
[----:B------:R-:W-:Y:S05]  /*146a0*/  BSYNC B1 ;  /* 0x0000000000017941 */ /* 0x000fea0003800000 */
.L_x_528:
        /* <DEDUP_REMOVED lines=9> */
.L_x_531:
[----:B------:R-:W-:Y:S05]  /*14740*/  BSYNC B1 ;  /* 0x0000000000017941 */ /* 0x000fea0003800000 */
.L_x_530:
        /* <DEDUP_REMOVED lines=9> */
.L_x_533:
[----:B------:R-:W-:Y:S05]  /*147e0*/  BSYNC B1 ;  /* 0x0000000000017941 */ /* 0x000fea0003800000 */
.L_x_532:
[----:B-----5:R-:W-:Y:S01]  /*147f0*/  IMAD.U32 R5, R3, 0x10000, RZ ;  /* 0x0001000003057824 */ /* 0x020fe200078e00ff */
[----:B------:R-:W-:Y:S01]  /*14800*/  ISETP.GT.AND P1, PT, R0, 0xf9, P1 ;  /* 0x000000f90000780c */ /* 0x000fe20000f24270 */
[----:B0-----:R-:W-:Y:S01]  /*14810*/  @P2 IMAD.MOV.U32 R4, RZ, RZ, R158 ;  /* 0x000000ffff042224 */ /* 0x001fe200078e009e */
[----:B------:R-:W-:Y:S01]  /*14820*/  BSSY B1, `(.L_x_534) ;  /* 0x0000009000017945 */ /* 0x000fe20003800000 */
[----:B------:R-:W-:-:S04]  /*14830*/  FMUL R5, R5, R16 ;  /* 0x0000001005057220 */ /* 0x000fc80000400000 */
[----:B------:R-:W-:-:S05]  /*14840*/  FFMA R5, R150, R2, R5 ;  /* 0x0000000296057223 */ /* 0x000fca0000000005 */
[----:B------:R-:W-:-:S04]  /*14850*/  F2FP.BF16.F32.PACK_AB R5, RZ, R5 ;  /* 0x00000005ff05723e */ /* 0x000fc800000010ff */
[----:B-1--4-:R-:W-:Y:S01]  /*14860*/  PRMT R6, R5, 0x7610, R6 ;  /* 0x0000761005067816 */ /* 0x012fe20000000006 */
[----:B------:R-:W-:-:S05]  /*14870*/  @P2 IMAD.MOV.U32 R5, RZ, RZ, R159 ;  /* 0x000000ffff052224 */ /* 0x000fca00078e009f */
[----:B------:R0:W-:Y:S01]  /*14880*/  @P2 STG.E.U16 desc[UR36][R4.64+0x1f0], R6 ;  /* 0x0001f00604002986 */ /* 0x0001e2000c101524 */
[----:B------:R-:W-:Y:S05]  /*14890*/  @!P1 BRA `(.L_x_535) ;  /* 0x0000000000049947 */ /* 0x000fea0003800000 */
[----:B------:R1:W5:Y:S02]  /*148a0*/  LDG.E.LTC128B.U16 R3, desc[UR36][R12.64+0x1f2] ;  /* 0x0001f2240c037981 */ /* 0x000364000c1e1520 */
.L_x_535:
[----:B------:R-:W-:Y:S05]  /*148b0*/  BSYNC B1 ;  /* 0x0000000000017941 */ /* 0x000fea0003800000 */
.L_x_534:
[----:B------:R-:W-:Y:S05]  /*148c0*/  @!P1 BRA `(.L_x_536) ;  /* 0x0000004c00b09947 */ /* 0x000fea0003800000 */
[----:B-----5:R-:W-:-:S05]  /*148d0*/  SHF.L.U32 R3, R3, 0x10, RZ ;  /* 0x0000001003037819 */ /* 0x020fca00000006ff */
[----:B------:R-:W-:-:S04]  /*148e0*/  FMUL R0, R3, R16 ;  /* 0x0000001003007220 */ /* 0x000fc80000400000 */
[----:B------:R-:W-:-:S05]  /*148f0*/  FFMA R0, R151, R2, R0 ;  /* 0x0000000297007223 */ /* 0x000fca0000000000 */
[----:B------:R-:W-:-:S05]  /*14900*/  F2FP.BF16.F32.PACK_AB R0, RZ, R0 ;  /* 0x00000000ff00723e */ /* 0x000fca00000010ff */
[----:B------:R4:W-:Y:S01]  /*14910*/  STG.E.U16 desc[UR36][R158.64+0x1f2], R0 ;  /* 0x0001f2009e007986 */ /* 0x0009e2000c101524 */
[----:B------:R-:W-:Y:S05]  /*14920*/  BRA `(.L_x_536) ;  /* 0x0000004c00987947 */ /* 0x000fea0003800000 */
.L_x_29:
[----:B------:R-:W2:Y:S01]  /*14930*/  LDL.LU R3, [R1] ;  /* 0x0000000001037983 */ /* 0x000ea20000300800 */
[----:B------:R-:W-:-:S03]  /*14940*/  ULDC.64 UR4, c[0x0][0x5c0] ;  /* 0x0001700000047ab9 */ /* 0x000fc60000000a00 */
[----:B------:R-:W3:Y:S04]  /*14950*/  LDL.LU R9, [R1+0x60] ;  /* 0x0000600001097983 */ /* 0x000ee80000300800 */
[----:B------:R-:W4:Y:S04]  /*14960*/  LDL.LU R11, [R1+0x8c] ;  /* 0x00008c00010b7983 */ /* 0x000f280000300800 */
[----:B------:R-:W5:Y:S04]  /*14970*/  LDL.LU R235, [R1+0x9c] ;  /* 0x00009c0001eb7983 */ /* 0x000f680000300800 */
        /* <DEDUP_REMOVED lines=75> */
[----:B------:R-:W5:Y:S01]  /*14e30*/  LDL.LU R158, [R1+0x1cc] ;  /* 0x0001cc00019e7983 */ /* 0x000f620000300800 */
[----:B--2---:R-:W-:-:S03]  /*14e40*/  FMUL R3, R3, R2 ;  /* 0x0000000203037220 */ /* 0x004fc60000400000 */
[----:B------:R-:W2:Y:S01]  /*14e50*/  LDL.LU R157, [R1+0x1d0] ;  /* 0x0001d000019d7983 */ /* 0x000ea20000300800 */
[----:B------:R-:W-:-:S03]  /*14e60*/  LEA R4, P0, R6, UR4, 0x1 ;  /* 0x0000000406047c11 */ /* 0x000fc6000f8008ff */
[----:B------:R-:W2:Y:S04]  /*14e70*/  LDL.LU R156, [R1+0x1d4] ;  /* 0x0001d400019c7983 */ /* 0x000ea80000300800 */
[----:B------:R-:W2:Y:S04]  /*14e80*/  LDL.LU R155, [R1+0x1d8] ;  /* 0x0001d800019b7983 */ /* 0x000ea80000300800 */
[----:B------:R-:W2:Y:S04]  /*14e90*/  LDL.LU R154, [R1+0x1dc] ;  /* 0x0001dc00019a7983 */ /* 0x000ea80000300800 */
[----:B------:R-:W2:Y:S01]  /*14ea0*/  LDL.LU R153, [R1+0x1e0] ;  /* 0x0001e00001997983 */ /* 0x000ea20000300800 */
[----:B------:R-:W-:-:S03]  /*14eb0*/  LEA.HI.X R5, R6, UR5, R10, 0x1, P0 ;  /* 0x0000000506057c11 */ /* 0x000fc600080f0c0a */
[----:B------:R-:W2:Y:S01]  /*14ec0*/  LDL.LU R152, [R1+0x1e4] ;  /* 0x0001e40001987983 */ /* 0x000ea20000300800 */
[----:B------:R-:W-:-:S03]  /*14ed0*/  F2FP.BF16.F32.PACK_AB R3, RZ, R3 ;  /* 0x00000003ff03723e */ /* 0x000fc600000010ff */
[----:B------:R-:W2:Y:S04]  /*14ee0*/  LDL.LU R23, [R1+0x1e8] ;  /* 0x0001e80001177983 */ /* 0x000ea80000300800 */
[----:B------:R-:W2:Y:S04]  /*14ef0*/  LDL.LU R22, [R1+0x1ec] ;  /* 0x0001ec0001167983 */ /* 0x000ea80000300800 */
[----:B------:R-:W2:Y:S04]  /*14f00*/  LDL.LU R21, [R1+0x1f0] ;  /* 0x0001f00001157983 */ /* 0x000ea80000300800 */
[----:B------:R-:W2:Y:S04]  /*14f10*/  LDL.LU R20, [R1+0x1f4] ;  /* 0x0001f40001147983 */ /* 0x000ea80000300800 */
[----:B------:R-:W2:Y:S04]  /*14f20*/  LDL.LU R19, [R1+0x1f8] ;  /* 0x0001f80001137983 */ /* 0x000ea80000300800 */
[----:B------:R-:W2:Y:S04]  /*14f30*/  LDL.LU R18, [R1+0x1fc] ;  /* 0x0001fc0001127983 */ /* 0x000ea80000300800 */
[----:B------:R-:W3:Y:S04]  /*14f40*/  LDL.LU R7, [R1+0x8] ;  /* 0x0000080001077983 */ /* 0x000ee80000300800 */
[----:B------:R-:W4:Y:S04]  /*14f50*/  LDL.LU R6, [R1+0xc] ;  /* 0x00000c0001067983 */ /* 0x000f280000300800 */
[----:B------:R0:W-:Y:S04]  /*14f60*/  @P1 STG.E.U16 desc[UR36][R4.64], R3 ;  /* 0x0000000304001986 */ /* 0x0001e8000c101524 */
[----:B0-----:R-:W5:Y:S01]  /*14f70*/  LDL.LU R3, [R1+0x4] ;  /* 0x0000040001037983 */ /* 0x001f620000300800 */
[----:B------:R-:W-:Y:S01]  /*14f80*/  ISETP.GT.AND P0, PT, R0, 0x1, P3 ;  /* 0x000000010000780c */ /* 0x000fe20001f04270 */
[----:B------:R-:W-:Y:S01]  /*14f90*/  USHF.L.U32 UR5, UR8, 0x4, URZ ;  /* 0x0000000408057899 */ /* 0x000fe2000800063f */
[----:B------:R-:W-:Y:S01]  /*14fa0*/  ISETP.GT.AND P2, PT, R17, 0x8, PT ;  /* 0x000000081100780c */ /* 0x000fe20003f44270 */
[----:B------:R-:W-:Y:S01]  /*14fb0*/  USHF.L.U64.HI UR4, UR8, 0x4, UR9 ;  /* 0x0000000408047899 */ /* 0x000fe20008010209 */
[----:B---3--:R-:W-:-:S05]  /*14fc0*/  FMUL R7, R7, R2 ;  /* 0x0000000207077220 */ /* 0x008fca0000400000 */
[----:B------:R-:W-:-:S04]  /*14fd0*/  F2FP.BF16.F32.PACK_AB R7, RZ, R7 ;  /* 0x00000007ff07723e */ /* 0x000fc800000010ff */
[----:B------:R-:W-:Y:S01]  /*14fe0*/  PRMT R8, R7, 0x7610, R8 ;  /* 0x0000761007087816 */ /* 0x000fe20000000008 */
[----:B-----5:R-:W-:-:S05]  /*14ff0*/  FMUL R3, R3, R2 ;  /* 0x0000000203037220 */ /* 0x020fca0000400000 */
[----:B------:R-:W-:-:S05]  /*15000*/  F2FP.BF16.F32.PACK_AB R3, RZ, R3 ;  /* 0x00000003ff03723e */ /* 0x000fca00000010ff */
[----:B------:R4:W-:Y:S01]  /*15010*/  @P0 STG.E.U16 desc[UR36][R4.64+0x2], R3 ;  /* 0x0000020304000986 */ /* 0x0009e2000c101524 */
[----:B------:R-:W-:Y:S01]  /*15020*/  ISETP.GT.AND P0, PT, R0, RZ, P2 ;  /* 0x000000ff0000720c */ /* 0x000fe20001704270 */
[----:B----4-:R-:W-:Y:S01]  /*15030*/  FMUL R3, R6, R2 ;  /* 0x0000000206037220 */ /* 0x010fe20000400000 */
[----:B------:R-:W-:-:S04]  /*15040*/  IADD3 R6, P1, R4, UR5, RZ ;  /* 0x0000000504067c10 */ /* 0x000fc8000ff3e0ff */
[----:B------:R-:W-:Y:S02]  /*15050*/  IADD3.X R7, R5, UR4, RZ, P1, !PT ;  /* 0x0000000405077c10 */ /* 0x000fe40008ffe4ff */
[----:B------:R-:W-:-:S05]  /*15060*/  F2FP.BF16.F32.PACK_AB R3, RZ, R3 ;  /* 0x00000003ff03723e */ /* 0x000fca00000010ff */
[----:B------:R0:W-:Y:S01]  /*15070*/  @P0 STG.E.U16 desc[UR36][R6.64], R8 ;  /* 0x0000000806000986 */ /* 0x0001e2000c101524 */
[----:B------:R-:W-:-:S03]  /*15080*/  ISETP.GT.AND P0, PT, R0, 0x1, P2 ;  /* 0x000000010000780c */ /* 0x000fc60001704270 */
[----:B0-----:R-:W3:Y:S10]  /*15090*/  LDL.LU R8, [R1+0x50] ;  /* 0x0000500001087983 */ /* 0x001ef40000300800 */
[----:B------:R0:W-:Y:S04]  /*150a0*/  @P0 STG.E.U16 desc[UR36][R6.64+0x2], R3 ;  /* 0x0000020306000986 */ /* 0x0001e8000c101524 */
[----:B0-----:R-:W4:Y:S01]  /*150b0*/  LDL.LU R3, [R1+0x10] ;  /* 0x0000100001037983 */ /* 0x001f220000300800 */
[----:B------:R-:W-:Y:S01]  /*150c0*/  ISETP.GT.AND P0, PT, R0, 0x8, P3 ;  /* 0x000000080000780c */ /* 0x000fe20001f04270 */
[----:B----4-:R-:W-:-:S05]  /*150d0*/  FMUL R3, R3, R2 ;  /* 0x0000000203037220 */ /* 0x010fca0000400000 */
[----:B------:R-:W-:-:S07]  /*150e0*/  F2FP.BF16.F32.PACK_AB R3, RZ, R3 ;  /* 0x00000003ff03723e */ /* 0x000fce00000010ff */
        /* <DEDUP_REMOVED lines=73> */
[----:B---3--:R-:W-:-:S05]  /*15580*/  FMUL R8, R8, R2 ;  /* 0x0000000208087220 */ /* 0x008fca0000400000 */
[----:B------:R-:W-:Y:S01]  /*15590*/  F2FP.BF16.F32.PACK_AB R8, RZ, R8 ;  /* 0x00000008ff08723e */ /* 0x000fe200000010ff */
[----:B----4-:R-:W-:-:S05]  /*155a0*/  FMUL R3, R3, R2 ;  /* 0x0000000203037220 */ /* 0x010fca0000400000 */
[----:B------:R-:W-:-:S05]  /*155b0*/  F2FP.BF16.F32.PACK_AB R3, RZ, R3 ;  /* 0x00000003ff03723e */ /* 0x000fca00000010ff */
[----:B------:R0:W-:Y:S01]  /*155c0*/  @P0 STG.E.U16 desc[UR36][R6.64+0x42], R3 ;  /* 0x0000420306000986 */ /* 0x0001e2000c101524 */
[----:B------:R-:W-:-:S03]  /*155d0*/  ISETP.GT.AND P0, PT, R0, 0x28, P3 ;  /* 0x000000280000780c */ /* 0x000fc60001f04270 */
[----:B0-----:R-:W3:Y:S01]  /*155e0*/  LDL.LU R3, [R1+0x54] ;  /* 0x0000540001037983 */ /* 0x001ee20000300800 */
[----:B------:R-:W-:-:S09]  /*155f0*/  ISETP.GT.AND P1, PT, R0, 0x29, P3 ;  /* 0x000000290000780c */ /* 0x000fd20001f24270 */
[----:B------:R0:W-:Y:S04]  /*15600*/  @P0 STG.E.U16 desc[UR36][R4.64+0x50], R8 ;  /* 0x0000500804000986 */ /* 0x0001e8000c101524 */
[----:B0-----:R-:W4:Y:S01]  /*15610*/  LDL.LU R8, [R1+0x58] ;  /* 0x0000580001087983 */ /* 0x001f220000300800 */
[----:B---3--:R-:W-:-:S05]  /*15620*/  FMUL R3, R3, R2 ;  /* 0x0000000203037220 */ /* 0x008fca0000400000 */
[----:B------:R-:W-:-:S05]  /*15630*/  F2FP.BF16.F32.PACK_AB R3, RZ, R3 ;  /* 0x00000003ff03723e */ /* 0x000fca00000010ff */
[----:B------:R0:W-:Y:S01]  /*15640*/  @P1 STG.E.U16 desc[UR36][R4.64+0x52], R3 ;  /* 0x0000520304001986 */ /* 0x0001e2000c101524 */
[----:B----4-:R-:W-:-:S05]  /*15650*/  FMUL R8, R8, R2 ;  /* 0x0000000208087220 */ /* 0x010fca0000400000 */
[----:B------:R-:W-:Y:S01]  /*15660*/  F2FP.BF16.F32.PACK_AB R8, RZ, R8 ;  /* 0x00000008ff08723e */ /* 0x000fe200000010ff */
[----:B0-----:R-:W3:Y:S03]  /*15670*/  LDL.LU R3, [R1+0x5c] ;  /* 0x00005c0001037983 */ /* 0x001ee60000300800 */
[----:B------:R-:W-:Y:S02]  /*15680*/  PRMT R10, R8, 0x7610, R10 ;  /* 0x00007610080a7816 */ /* 0x000fe4000000000a */
[----:B------:R-:W4:Y:S01]  /*15690*/  LDL.LU R8, [R1+0x64] ;  /* 0x0000640001087983 */ /* 0x000f220000300800 */
[C---:B------:R-:W-:Y:S02]  /*156a0*/  ISETP.GT.AND P1, PT, R0.reuse, 0x28, P2 ;  /* 0x000000280000780c */ /* 0x040fe40001724270 */
[C---:B------:R-:W-:Y:S02]  /*156b0*/  ISETP.GT.AND P4, PT, R0.reuse, 0x29, P2 ;  /* 0x000000290000780c */ /* 0x040fe40001784270 */
[C---:B------:R-:W-:Y:S01]  /*156c0*/  ISETP.GT.AND P5, PT, R0.reuse, 0x30, P3 ;  /* 0x000000300000780c */ /* 0x040fe20001fa4270 */
[----:B------:R-:W-:Y:S01]  /*156d0*/  FMUL R9, R9, R2 ;  /* 0x0000000209097220 */ /* 0x000fe20000400000 */
[----:B------:R-:W-:-:S04]  /*156e0*/  ISETP.GT.AND P0, PT, R0, 0x31, P3 ;  /* 0x000000310000780c */ /* 0x000fc80001f04270 */
[----:B------:R-:W-:-:S03]  /*156f0*/  F2FP.BF16.F32.PACK_AB R9, RZ, R9 ;  /* 0x00000009ff09723e */ /* 0x000fc600000010ff */
[----:B------:R0:W-:Y:S04]  /*15700*/  @P1 STG.E.U16 desc[UR36][R6.64+0x50], R10 ;  /* 0x0000500a06001986 */ /* 0x0001e8000c101524 */
[----:B0-----:R-:W5:Y:S01]  /*15710*/  LDL.LU R10, [R1+0x74] ;  /* 0x00007400010a7983 */ /* 0x001f620000300800 */
[----:B---3--:R-:W-:-:S05]  /*15720*/  FMUL R3, R3, R2 ;  /* 0x0000000203037220 */ /* 0x008fca0000400000 */
[----:B------:R-:W-:Y:S01]  /*15730*/  F2FP.BF16.F32.PACK_AB R3, RZ, R3 ;  /* 0x00000003ff03723e */ /* 0x000fe200000010ff */
[----:B----4-:R-:W-:-:S04]  /*15740*/  FMUL R8, R8, R2 ;  /* 0x0000000208087220 */ /* 0x010fc80000400000 */
[----:B------:R0:W-:Y:S04]  /*15750*/  @P4 STG.E.U16 desc[UR36][R6.64+0x52], R3 ;  /* 0x0000520306004986 */ /* 0x0001e8000c101524 */
[----:B------:R1:W-:Y:S01]  /*15760*/  @P5 STG.E.U16 desc[UR36][R4.64+0x60], R9 ;  /* 0x0000600904005986 */ /* 0x0003e2000c101524 */
[----:B0-----:R-:W-:-:S03]  /*15770*/  F2FP.BF16.F32.PACK_AB R3, RZ, R8 ;  /* 0x00000008ff03723e */ /* 0x001fc600000010ff */
[----:B------:R-:W3:Y:S01]  /*15780*/  LDL.LU R8, [R1+0x68] ;  /* 0x0000680001087983 */ /* 0x000ee20000300800 */
[----:B-1----:R-:W-:-:S03]  /*15790*/  PRMT R9, R3, 0x7610, R9 ;  /* 0x0000761003097816 */ /* 0x002fc60000000009 */
[----:B------:R-:W4:Y:S04]  /*157a0*/  LDL.LU R3, [R1+0x6c] ;  /* 0x00006c0001037983 */ /* 0x000f280000300800 */
[----:B------:R0:W-:Y:S04]  /*157b0*/  @P0 STG.E.U16 desc[UR36][R4.64+0x62], R9 ;  /* 0x0000620904000986 */ /* 0x0001e8000c101524 */
[----:B0-----:R-:W2:Y:S01]  /*157c0*/  LDL.LU R9, [R1+0x70] ;  /* 0x0000700001097983 */ /* 0x001ea20000300800 */
[----:B------:R-:W-:Y:S01]  /*157d0*/  ISETP.GT.AND P1, PT, R0, 0x30, P2 ;  /* 0x000000300000780c */ /* 0x000fe20001724270 */
[----:B---3--:R-:W-:-:S05]  /*157e0*/  FMUL R8, R8, R2 ;  /* 0x0000000208087220 */ /* 0x008fca0000400000 */
[----:B------:R-:W-:-:S07]  /*157f0*/  F2FP.BF16.F32.PACK_AB R8, RZ, R8 ;  /* 0x00000008ff08723e */ /* 0x000fce00000010ff */
[----:B------:R0:W-:Y:S01]  /*15800*/  @P1 STG.E.U16 desc[UR36][R6.64+0x60], R8 ;  /* 0x0000600806001986 */ /* 0x0001e2000c101524 */
[----:B--2---:R-:W-:-:S05]  /*15810*/  FMUL R9, R9, R2 ;  /* 0x0000000209097220 */ /* 0x004fca0000400000 */
[----:B0-----:R-:W-:-:S04]  /*15820*/  F2FP.BF16.F32.PACK_AB R8, RZ, R9 ;  /* 0x00000009ff08723e */ /* 0x001fc800000010ff */
[----:B------:R-:W-:Y:S02]  /*15830*/  PRMT R9, R8, 0x7610, R9 ;  /* 0x0000761008097816 */ /* 0x000fe40000000009 */
[----:B------:R-:W2:Y:S01]  /*15840*/  LDL.LU R8, [R1+0x78] ;  /* 0x0000780001087983 */ /* 0x000ea20000300800 */
[----:B------:R-:W-:Y:S01]  /*15850*/  ISETP.GT.AND P4, PT, R0, 0x31, P2 ;  /* 0x000000310000780c */ /* 0x000fe20001784270 */
[-C--:B----4-:R-:W-:Y:S01]  /*15860*/  FMUL R3, R3, R2.reuse ;  /* 0x0000000203037220 */ /* 0x090fe20000400000 */
[----:B-----5:R-:W-:Y:S01]  /*15870*/  FMUL R10, R10, R2 ;  /* 0x000000020a0a7220 */ /* 0x020fe20000400000 */
[----:B------:R-:W-:-:S03]  /*15880*/  ISETP.GT.AND P5, PT, R0, 0x38, P3 ;  /* 0x000000380000780c */ /* 0x000fc60001fa4270 */
[----:B------:R-:W-:Y:S02]  /*15890*/  F2FP.BF16.F32.PACK_AB R3, RZ, R3 ;  /* 0x00000003ff03723e */ /* 0x000fe400000010ff */
[----:B------:R-:W-:-:S05]  /*158a0*/  ISETP.GT.AND P6, PT, R0, 0x39, P3 ;  /* 0x000000390000780c */ /* 0x000fca0001fc4270 */
[----:B------:R0:W-:Y:S04]  /*158b0*/  @P4 STG.E.U16 desc[UR36][R6.64+0x62], R3 ;  /* 0x0000620306004986 */ /* 0x0001e8000c101524 */
[----:B------:R1:W-:Y:S01]  /*158c0*/  @P5 STG.E.U16 desc[UR36][R4.64+0x70], R9 ;  /* 0x0000700904005986 */ /* 0x0003e2000c101524 */
[----:B0-----:R-:W-:-:S04]  /*158d0*/  F2FP.BF16.F32.PACK_AB R3, RZ, R10 ;  /* 0x0000000aff03723e */ /* 0x001fc800000010ff */
[----:B------:R-:W-:Y:S01]  /*158e0*/  PRMT R10, R3, 0x7610, R10 ;  /* 0x00007610030a7816 */ /* 0x000fe2000000000a */
[----:B-1----:R-:W3:Y:S04]  /*158f0*/  LDL.LU R9, [R1+0x7c] ;  /* 0x00007c0001097983 */ /* 0x002ee80000300800 */
[----:B------:R0:W-:Y:S01]  /*15900*/  @P6 STG.E.U16 desc[UR36][R4.64+0x72], R10 ;  /* 0x0000720a04006986 */ /* 0x0001e2000c101524 */
[----:B--2---:R-:W-:-:S05]  /*15910*/  FMUL R8, R8, R2 ;  /* 0x0000000208087220 */ /* 0x004fca0000400000 */
[----:B------:R-:W-:Y:S02]  /*15920*/  F2FP.BF16.F32.PACK_AB R3, RZ, R8 ;  /* 0x00000008ff03723e */ /* 0x000fe400000010ff */
[----:B------:R-:W2:Y:S02]  /*15930*/  LDL.LU R8, [R1+0x80] ;  /* 0x0000800001087983 */ /* 0x000ea40000300800 */
[----:B0-----:R-:W-:Y:S02]  /*15940*/  PRMT R10, R3, 0x7610, R10 ;  /* 0x00007610030a7816 */ /* 0x001fe4000000000a */
[----:B------:R-:W4:Y:S01]  /*15950*/  LDL.LU R3, [R1+0x84] ;  /* 0x0000840001037983 */ /* 0x000f220000300800 */
[----:B------:R-:W-:-:S13]  /*15960*/  ISETP.GT.AND P0, PT, R0, 0x38, P2 ;  /* 0x000000380000780c */ /* 0x000fda0001704270 */
[----:B------:R0:W-:Y:S01]  /*15970*/  @P0 STG.E.U16 desc[UR36][R6.64+0x70], R10 ;  /* 0x0000700a06000986 */ /* 0x0001e2000c101524 */
[-C--:B--2---:R-:W-:Y:S01]  /*15980*/  FMUL R8, R8, R2.reuse ;  /* 0x0000000208087220 */ /* 0x084fe20000400000 */
[----:B----4-:R-:W-:-:S04]  /*15990*/  FMUL R3, R3, R2 ;  /* 0x0000000203037220 */ /* 0x010fc80000400000 */
[----:B0-----:R-:W-:Y:S02]  /*159a0*/  F2FP.BF16.F32.PACK_AB R10, RZ, R8 ;  /* 0x00000008ff0a723e */ /* 0x001fe400000010ff */
[----:B------:R-:W-:Y:S02]  /*159b0*/  F2FP.BF16.F32.PACK_AB R8, RZ, R3 ;  /* 0x00000003ff08723e */ /* 0x000fe400000010ff */
[----:B------:R-:W2:Y:S01]  /*159c0*/  LDL.LU R3, [R1+0x88] ;  /* 0x0000880001037983 */ /* 0x000ea20000300800 */
[----:B------:R-:W-:Y:S01]  /*159d0*/  ISETP.GT.AND P1, PT, R0, 0x39, P2 ;  /* 0x000000390000780c */ /* 0x000fe20001724270 */
[----:B---3--:R-:W-:-:S05]  /*159e0*/  FMUL R9, R9, R2 ;  /* 0x0000000209097220 */ /* 0x008fca0000400000 */
[----:B------:R-:W-:-:S07]  /*159f0*/  F2FP.BF16.F32.PACK_AB R9, RZ, R9 ;  /* 0x00000009ff09723e */ /* 0x000fce00000010ff */
[----:B------:R0:W-:Y:S04]  /*15a00*/  @P1 STG.E.U16 desc[UR36][R6.64+0x72], R9 ;  /* 0x0000720906001986 */ /* 0x0001e8000c101524 */
[----:B0-----:R-:W3:Y:S01]  /*15a10*/  LDL.LU R9, [R1+0x94] ;  /* 0x0000940001097983 */ /* 0x001ee20000300800 */
[----:B--2---:R-:W-:-:S05]  /*15a20*/  FMUL R3, R3, R2 ;  /* 0x0000000203037220 */ /* 0x004fca0000400000 */
[----:B------:R-:W-:-:S04]  /*15a30*/  F2FP.BF16.F32.PACK_AB R3, RZ, R3 ;  /* 0x00000003ff03723e */ /* 0x000fc800000010ff */
[----:B------:R-:W-:Y:S02]  /*15a40*/  PRMT R12, R3, 0x7610, R12 ;  /* 0x00007610030c7816 */ /* 0x000fe4000000000c */
[----:B------:R-:W2:Y:S01]  /*15a50*/  LDL.LU R3, [R1+0x90] ;  /* 0x0000900001037983 */ /* 0x000ea20000300800 */
[----:B------:R-:W-:-:S13]  /*15a60*/  ISETP.GT.AND P4, PT, R0, 0x40, P3 ;  /* 0x000000400000780c */ /* 0x000fda0001f84270 */
[----:B------:R0:W-:Y:S01]  /*15a70*/  @P4 STG.E.U16 desc[UR36][R4.64+0x80], R10 ;  /* 0x0000800a04004986 */ /* 0x0001e2000c101524 */
[----:B--2---:R-:W-:-:S05]  /*15a80*/  FMUL R3, R3, R2 ;  /* 0x0000000203037220 */ /* 0x004fca0000400000 */
[----:B0-----:R-:W-:Y:S02]  /*15a90*/  F2FP.BF16.F32.PACK_AB R10, RZ, R3 ;  /* 0x00000003ff0a723e */ /* 0x001fe400000010ff */
[----:B------:R-:W2:Y:S01]  /*15aa0*/  LDL.LU R3, [R1+0x98] ;  /* 0x0000980001037983 */ /* 0x000ea20000300800 */
[C---:B------:R-:W-:Y:S02]  /*15ab0*/  ISETP.GT.AND P5, PT, R0.reuse, 0x41, P3 ;  /* 0x000000410000780c */ /* 0x040fe40001fa4270 */
[C---:B------:R-:W-:Y:S01]  /*15ac0*/  ISETP.GT.AND P0, PT, R0.reuse, 0x40, P2 ;  /* 0x000000400000780c */ /* 0x040fe20001704270 */
[-C--:B---3--:R-:W-:Y:S01]  /*15ad0*/  FMUL R9, R9, R2.reuse ;  /* 0x0000000209097220 */ /* 0x088fe20000400000 */
[C---:B------:R-:W-:Y:S01]  /*15ae0*/  ISETP.GT.AND P1, PT, R0.reuse, 0x41, P2 ;  /* 0x000000410000780c */ /* 0x040fe20001724270 */
[----:B------:R-:W-:Y:S01]  /*15af0*/  FMUL R11, R11, R2 ;  /* 0x000000020b0b7220 */ /* 0x000fe20000400000 */
[----:B------:R-:W-:Y:S02]  /*15b00*/  ISETP.GT.AND P4, PT, R0, 0x48, P3 ;  /* 0x000000480000780c */ /* 0x000fe40001f84270 */
[----:B------:R-:W-:-:S05]  /*15b10*/  F2FP.BF16.F32.PACK_AB R9, RZ, R9 ;  /* 0x00000009ff09723e */ /* 0x000fca00000010ff */
[----:B------:R0:W-:Y:S01]  /*15b20*/  @P5 STG.E.U16 desc[UR36][R4.64+0x82], R8 ;  /* 0x0000820804005986 */ /* 0x0001e2000c101524 */
[----:B------:R-:W-:-:S03]  /*15b30*/  ISETP.GT.AND P5, PT, R0, 0x49, P3 ;  /* 0x000000490000780c */ /* 0x000fc60001fa4270 */
[----:B------:R1:W-:Y:S01]  /*15b40*/  @P0 STG.E.U16 desc[UR36][R6.64+0x80], R12 ;  /* 0x0000800c06000986 */ /* 0x0003e2000c101524 */
[----:B------:R-:W-:Y:S02]  /*15b50*/  ISETP.GT.AND P0, PT, R0, 0x48, P2 ;  /* 0x000000480000780c */ /* 0x000fe40001704270 */
[----:B------:R-:W-:Y:S02]  /*15b60*/  F2FP.BF16.F32.PACK_AB R11, RZ, R11 ;  /* 0x0000000bff0b723e */ /* 0x000fe400000010ff */
[----:B0-----:R-:W-:-:S03]  /*15b70*/  PRMT R8, R10, 0x7610, R8 ;  /* 0x000076100a087816 */ /* 0x001fc60000000008 */
[----:B------:R-:W-:Y:S01]  /*15b80*/  @P1 STG.E.U16 desc[UR36][R6.64+0x82], R11 ;  /* 0x0000820b06001986 */ /* 0x000fe2000c101524 */
[----:B-1----:R-:W-:Y:S02]  /*15b90*/  PRMT R12, R9, 0x7610, R12 ;  /* 0x00007610090c7816 */ /* 0x002fe4000000000c */
[C---:B------:R-:W-:Y:S01]  /*15ba0*/  ISETP.GT.AND P1, PT, R0.reuse, 0x49, P2 ;  /* 0x000000490000780c */ /* 0x040fe20001724270 */
[----:B------:R0:W-:Y:S01]  /*15bb0*/  @P4 STG.E.U16 desc[UR36][R4.64+0x90], R8 ;  /* 0x0000900804004986 */ /* 0x0001e2000c101524 */
[----:B------:R-:W-:-:S03]  /*15bc0*/  ISETP.GT.AND P4, PT, R0, 0x50, P3 ;  /* 0x000000500000780c */ /* 0x000fc60001f84270 */
[----:B------:R1:W-:Y:S01]  /*15bd0*/  @P5 STG.E.U16 desc[UR36][R4.64+0x92], R12 ;  /* 0x0000920c04005986 */ /* 0x0003e2000c101524 */
[----:B0-----:R-:W-:Y:S01]  /*15be0*/  FMUL R8, R233, R2 ;  /* 0x00000002e9087220 */ /* 0x001fe20000400000 */
[----:B------:R-:W-:-:S04]  /*15bf0*/  ISETP.GT.AND P5, PT, R0, 0x51, P3 ;  /* 0x000000510000780c */ /* 0x000fc80001fa4270 */
[----:B------:R-:W-:-:S04]  /*15c00*/  F2FP.BF16.F32.PACK_AB R8, RZ, R8 ;  /* 0x00000008ff08723e */ /* 0x000fc800000010ff */
[----:B-1----:R-:W-:Y:S02]  /*15c10*/  PRMT R12, R8, 0x7610, R12 ;  /* 0x00007610080c7816 */ /* 0x002fe4000000000c */
[----:B------:R-:W-:Y:S01]  /*15c20*/  ISETP.GT.AND P6, PT, R0, 0x71, P3 ;  /* 0x000000710000780c */ /* 0x000fe20001fc4270 */
[----:B--2---:R-:W-:-:S05]  /*15c30*/  FMUL R3, R3, R2 ;  /* 0x0000000203037220 */ /* 0x004fca0000400000 */
[----:B------:R-:W-:Y:S01]  /*15c40*/  F2FP.BF16.F32.PACK_AB R10, RZ, R3 ;  /* 0x00000003ff0a723e */ /* 0x000fe200000010ff */
[----:B------:R-:W-:-:S05]  /*15c50*/  FMUL R3, R235, R2 ;  /* 0x00000002eb037220 */ /* 0x000fca0000400000 */
[----:B------:R-:W-:Y:S01]  /*15c60*/  F2FP.BF16.F32.PACK_AB R9, RZ, R3 ;  /* 0x00000003ff09723e */ /* 0x000fe200000010ff */
[-C--:B------:R-:W-:Y:S01]  /*15c70*/  FMUL R3, R234, R2.reuse ;  /* 0x00000002ea037220 */ /* 0x080fe20000400000 */
[----:B------:R0:W-:Y:S04]  /*15c80*/  @P0 STG.E.U16 desc[UR36][R6.64+0x90], R10 ;  /* 0x0000900a06000986 */ /* 0x0001e8000c101524 */
[----:B------:R-:W-:Y:S02]  /*15c90*/  F2FP.BF16.F32.PACK_AB R3, RZ, R3 ;  /* 0x00000003ff03723e */ /* 0x000fe400000010ff */
[----:B------:R-:W-:Y:S01]  /*15ca0*/  PRMT R11, R9, 0x7610, R11 ;  /* 0x00007610090b7816 */ /* 0x000fe2000000000b */
[-C--:B------:R-:W-:Y:S01]  /*15cb0*/  FMUL R9, R232, R2.reuse ;  /* 0x00000002e8097220 */ /* 0x080fe20000400000 */
[----:B0-----:R-:W-:Y:S01]  /*15cc0*/  PRMT R10, R3, 0x7610, R10 ;  /* 0x00007610030a7816 */ /* 0x001fe2000000000a */
[----:B------:R-:W-:-:S02]  /*15cd0*/  FMUL R3, R231, R2 ;  /* 0x00000002e7037220 */ /* 0x000fc40000400000 */
[----:B------:R0:W-:Y:S01]  /*15ce0*/  @P1 STG.E.U16 desc[UR36][R6.64+0x92], R11 ;  /* 0x0000920b06001986 */ /* 0x0001e2000c101524 */
[----:B------:R-:W-:Y:S02]  /*15cf0*/  ISETP.GT.AND P1, PT, R0, 0x50, P2 ;  /* 0x000000500000780c */ /* 0x000fe40001724270 */
[----:B------:R-:W-:Y:S02]  /*15d00*/  F2FP.BF16.F32.PACK_AB R9, RZ, R9 ;  /* 0x00000009ff09723e */ /* 0x000fe400000010ff */
[----:B------:R-:W-:Y:S01]  /*15d10*/  F2FP.BF16.F32.PACK_AB R8, RZ, R3 ;  /* 0x00000003ff08723e */ /* 0x000fe200000010ff */
[----:B------:R-:W-:Y:S01]  /*15d20*/  FMUL R3, R230, R2 ;  /* 0x00000002e6037220 */ /* 0x000fe20000400000 */
[C---:B------:R-:W-:Y:S01]  /*15d30*/  ISETP.GT.AND P0, PT, R0.reuse, 0x51, P2 ;  /* 0x000000510000780c */ /* 0x040fe20001704270 */
[----:B------:R1:W-:Y:S01]  /*15d40*/  @P4 STG.E.U16 desc[UR36][R4.64+0xa0], R10 ;  /* 0x0000a00a04004986 */ /* 0x0003e2000c101524 */
[----:B------:R-:W-:Y:S02]  /*15d50*/  ISETP.GT.AND P4, PT, R0, 0x58, P3 ;  /* 0x000000580000780c */ /* 0x000fe40001f84270 */
[----:B0-----:R-:W-:-:S02]  /*15d60*/  PRMT R11, R9, 0x7610, R11 ;  /* 0x00007610090b7816 */ /* 0x001fc4000000000b */
[----:B------:R-:W-:Y:S01]  /*15d70*/  F2FP.BF16.F32.PACK_AB R9, RZ, R3 ;  /* 0x00000003ff09723e */ /* 0x000fe200000010ff */
[-C--:B------:R-:W-:Y:S01]  /*15d80*/  FMUL R3, R228, R2.reuse ;  /* 0x00000002e4037220 */ /* 0x080fe20000400000 */
[----:B------:R-:W-:Y:S01]  /*15d90*/  PRMT R13, R8, 0x7610, R13 ;  /* 0x00007610080d7816 */ /* 0x000fe2000000000d */
[----:B------:R-:W-:Y:S01]  /*15da0*/  FMUL R8, R229, R2 ;  /* 0x00000002e5087220 */ /* 0x000fe20000400000 */
[----:B------:R-:W-:Y:S01]  /*15db0*/  @P5 STG.E.U16 desc[UR36][R4.64+0xa2], R12 ;  /* 0x0000a20c04005986 */ /* 0x000fe2000c101524 */
[----:B------:R-:W-:Y:S02]  /*15dc0*/  ISETP.GT.AND P5, PT, R0, 0x59, P3 ;  /* 0x000000590000780c */ /* 0x000fe40001fa4270 */
[----:B------:R-:W-:Y:S01]  /*15dd0*/  F2FP.BF16.F32.PACK_AB R3, RZ, R3 ;  /* 0x00000003ff03723e */ /* 0x000fe200000010ff */
[----:B------:R0:W-:Y:S01]  /*15de0*/  @P1 STG.E.U16 desc[UR36][R6.64+0xa0], R11 ;  /* 0x0000a00b06001986 */ /* 0x0001e2000c101524 */
[----:B-1----:R-:W-:Y:S01]  /*15df0*/  F2FP.BF16.F32.PACK_AB R10, RZ, R8 ;  /* 0x00000008ff0a723e */ /* 0x002fe200000010ff */
[----:B------:R-:W-:-:S02]  /*15e00*/  FMUL R8, R227, R2 ;  /* 0x00000002e3087220 */ /* 0x000fc40000400000 */
[----:B------:R-:W-:Y:S01]  /*15e10*/  @P0 STG.E.U16 desc[UR36][R6.64+0xa2], R13 ;  /* 0x0000a20d06000986 */ /* 0x000fe2000c101524 */
[C---:B------:R-:W-:Y:S02]  /*15e20*/  ISETP.GT.AND P0, PT, R0.reuse, 0x58, P2 ;  /* 0x000000580000780c */ /* 0x040fe40001704270 */
[C---:B------:R-:W-:Y:S01]  /*15e30*/  ISETP.GT.AND P1, PT, R0.reuse, 0x59, P2 ;  /* 0x000000590000780c */ /* 0x040fe20001724270 */
[----:B------:R1:W-:Y:S01]  /*15e40*/  @P4 STG.E.U16 desc[UR36][R4.64+0xb0], R9 ;  /* 0x0000b00904004986 */ /* 0x0003e2000c101524 */
[----:B------:R-:W-:Y:S02]  /*15e50*/  ISETP.GT.AND P4, PT, R0, 0x60, P3 ;  /* 0x000000600000780c */ /* 0x000fe40001f84270 */
[----:B0-----:R-:W-:Y:S01]  /*15e60*/  PRMT R11, R3, 0x7610, R11 ;  /* 0x00007610030b7816 */ /* 0x001fe2000000000b */
[----:B------:R-:W-:Y:S01]  /*15e70*/  FMUL R3, R226, R2 ;  /* 0x00000002e2037220 */ /* 0x000fe20000400000 */
[----:B------:R-:W-:Y:S01]  /*15e80*/  F2FP.BF16.F32.PACK_AB R8, RZ, R8 ;  /* 0x00000008ff08723e */ /* 0x000fe200000010ff */
[----:B------:R0:W-:Y:S03]  /*15e90*/  @P5 STG.E.U16 desc[UR36][R4.64+0xb2], R10 ;  /* 0x0000b20a04005986 */ /* 0x0001e6000c101524 */
[----:B-1----:R-:W-:Y:S01]  /*15ea0*/  F2FP.BF16.F32.PACK_AB R9, RZ, R3 ;  /* 0x00000003ff09723e */ /* 0x002fe200000010ff */
[-C--:B------:R-:W-:Y:S01]  /*15eb0*/  FMUL R3, R225, R2.reuse ;  /* 0x00000002e1037220 */ /* 0x080fe20000400000 */
[----:B------:R-:W-:Y:S01]  /*15ec0*/  PRMT R12, R8, 0x7610, R12 ;  /* 0x00007610080c7816 */ /* 0x000fe2000000000c */
[----:B------:R-:W-:Y:S01]  /*15ed0*/  FMUL R8, R224, R2 ;  /* 0x00000002e0087220 */ /* 0x000fe20000400000 */
[----:B------:R1:W-:Y:S01]  /*15ee0*/  @P0 STG.E.U16 desc[UR36][R6.64+0xb0], R11 ;  /* 0x0000b00b06000986 */ /* 0x0003e2000c101524 */
[----:B0-----:R-:W-:-:S02]  /*15ef0*/  PRMT R10, R9, 0x7610, R10 ;  /* 0x00007610090a7816 */ /* 0x001fc4000000000a */
[----:B------:R-:W-:Y:S01]  /*15f00*/  F2FP.BF16.F32.PACK_AB R3, RZ, R3 ;  /* 0x00000003ff03723e */ /* 0x000fe200000010ff */
[----:B------:R0:W-:Y:S01]  /*15f10*/  @P1 STG.E.U16 desc[UR36][R6.64+0xb2], R12 ;  /* 0x0000b20c06001986 */ /* 0x0001e2000c101524 */
[C---:B------:R-:W-:Y:S01]  /*15f20*/  ISETP.GT.AND P5, PT, R0.reuse, 0x61, P3 ;  /* 0x000000610000780c */ /* 0x040fe20001fa4270 */
[-C--:B------:R-:W-:Y:S01]  /*15f30*/  FMUL R9, R223, R2.reuse ;  /* 0x00000002df097220 */ /* 0x080fe20000400000 */
[C---:B------:R-:W-:Y:S01]  /*15f40*/  ISETP.GT.AND P1, PT, R0.reuse, 0x60, P2 ;  /* 0x000000600000780c */ /* 0x040fe20001724270 */
[----:B------:R-:W-:Y:S01]  /*15f50*/  @P4 STG.E.U16 desc[UR36][R4.64+0xc0], R10 ;  /* 0x0000c00a04004986 */ /* 0x000fe2000c101524 */
[----:B------:R-:W-:Y:S02]  /*15f60*/  ISETP.GT.AND P4, PT, R0, 0x61, P2 ;  /* 0x000000610000780c */ /* 0x000fe40001784270 */
[----:B-1----:R-:W-:Y:S01]  /*15f70*/  PRMT R11, R3, 0x7610, R11 ;  /* 0x00007610030b7816 */ /* 0x002fe2000000000b */
[----:B------:R-:W-:Y:S01]  /*15f80*/  FMUL R3, R222, R2 ;  /* 0x00000002de037220 */ /* 0x000fe20000400000 */
[----:B------:R-:W-:-:S02]  /*15f90*/  F2FP.BF16.F32.PACK_AB R8, RZ, R8 ;  /* 0x00000008ff08723e */ /* 0x000fc400000010ff */
[----:B------:R-:W-:Y:S02]  /*15fa0*/  F2FP.BF16.F32.PACK_AB R9, RZ, R9 ;  /* 0x00000009ff09723e */ /* 0x000fe400000010ff */
[----:B0-----:R-:W-:Y:S02]  /*15fb0*/  PRMT R12, R8, 0x7610, R12 ;  /* 0x00007610080c7816 */ /* 0x001fe4000000000c */
[----:B------:R-:W-:Y:S01]  /*15fc0*/  F2FP.BF16.F32.PACK_AB R8, RZ, R3 ;  /* 0x00000003ff08723e */ /* 0x000fe200000010ff */
[-C--:B------:R-:W-:Y:S01]  /*15fd0*/  FMUL R3, R221, R2.reuse ;  /* 0x00000002dd037220 */ /* 0x080fe20000400000 */
[----:B------:R-:W-:Y:S01]  /*15fe0*/  PRMT R13, R9, 0x7610, R13 ;  /* 0x00007610090d7816 */ /* 0x000fe2000000000d */
[----:B------:R0:W-:Y:S01]  /*15ff0*/  @P5 STG.E.U16 desc[UR36][R4.64+0xc2], R11 ;  /* 0x0000c20b04005986 */ /* 0x0001e2000c101524 */
[----:B------:R-:W-:Y:S02]  /*16000*/  ISETP.GT.AND P0, PT, R0, 0x68, P3 ;  /* 0x000000680000780c */ /* 0x000fe40001f04270 */
[----:B------:R-:W-:Y:S01]  /*16010*/  F2FP.BF16.F32.PACK_AB R9, RZ, R3 ;  /* 0x00000003ff09723e */ /* 0x000fe200000010ff */
[----:B------:R1:W-:Y:S01]  /*16020*/  @P1 STG.E.U16 desc[UR36][R6.64+0xc0], R12 ;  /* 0x0000c00c06001986 */ /* 0x0003e2000c101524 */
[----:B------:R-:W-:-:S03]  /*16030*/  FMUL R3, R219, R2 ;  /* 0x00000002db037220 */ /* 0x000fc60000400000 */
[----:B------:R-:W-:Y:S01]  /*16040*/  @P4 STG.E.U16 desc[UR36][R6.64+0xc2], R13 ;  /* 0x0000c20d06004986 */ /* 0x000fe2000c101524 */
[----:B------:R-:W-:Y:S02]  /*16050*/  ISETP.GT.AND P4, PT, R0, 0x69, P3 ;  /* 0x000000690000780c */ /* 0x000fe40001f84270 */
[----:B------:R-:W-:Y:S01]  /*16060*/  PRMT R14, R8, 0x7610, R14 ;  /* 0x00007610080e7816 */ /* 0x000fe2000000000e */
[-C--:B------:R-:W-:Y:S01]  /*16070*/  FMUL R8, R220, R2.reuse ;  /* 0x00000002dc087220 */ /* 0x080fe20000400000 */
[----:B------:R-:W-:Y:S02]  /*16080*/  F2FP.BF16.F32.PACK_AB R3, RZ, R3 ;  /* 0x00000003ff03723e */ /* 0x000fe400000010ff */
[----:B------:R-:W-:Y:S01]  /*16090*/  ISETP.GT.AND P1, PT, R0, 0x68, P2 ;  /* 0x000000680000780c */ /* 0x000fe20001724270 */
[----:B------:R-:W-:Y:S01]  /*160a0*/  @P0 STG.E.U16 desc[UR36][R4.64+0xd0], R14 ;  /* 0x0000d00e04000986 */ /* 0x000fe2000c101524 */
[----:B0-----:R-:W-:Y:S01]  /*160b0*/  PRMT R11, R3, 0x7610, R11 ;  /* 0x00007610030b7816 */ /* 0x001fe2000000000b */
[----:B------:R-:W-:Y:S01]  /*160c0*/  FMUL R3, R217, R2 ;  /* 0x00000002d9037220 */ /* 0x000fe20000400000 */
[----:B------:R-:W-:Y:S01]  /*160d0*/  F2FP.BF16.F32.PACK_AB R10, RZ, R8 ;  /* 0x00000008ff0a723e */ /* 0x000fe200000010ff */
[----:B------:R-:W-:Y:S01]  /*160e0*/  FMUL R8, R218, R2 ;  /* 0x00000002da087220 */ /* 0x000fe20000400000 */
[C---:B------:R-:W-:Y:S01]  /*160f0*/  ISETP.GT.AND P0, PT, R0.reuse, 0x69, P2 ;  /* 0x000000690000780c */ /* 0x040fe20001704270 */
[----:B------:R0:W-:Y:S01]  /*16100*/  @P4 STG.E.U16 desc[UR36][R4.64+0xd2], R9 ;  /* 0x0000d20904004986 */ /* 0x0001e2000c101524 */
[----:B------:R-:W-:-:S02]  /*16110*/  ISETP.GT.AND P5, PT, R0, 0x70, P3 ;  /* 0x000000700000780c */ /* 0x000fc40001fa4270 */
[----:B------:R-:W-:-:S04]  /*16120*/  F2FP.BF16.F32.PACK_AB R8, RZ, R8 ;  /* 0x00000008ff08723e */ /* 0x000fc800000010ff */
[----:B-1----:R-:W-:Y:S02]  /*16130*/  PRMT R12, R8, 0x7610, R12 ;  /* 0x00007610080c7816 */ /* 0x002fe4000000000c */
[----:B0-----:R-:W-:Y:S01]  /*16140*/  F2FP.BF16.F32.PACK_AB R9, RZ, R3 ;  /* 0x00000003ff09723e */ /* 0x001fe200000010ff */
[-C--:B------:R-:W-:Y:S01]  /*16150*/  FMUL R3, R216, R2.reuse ;  /* 0x00000002d8037220 */ /* 0x080fe20000400000 */
[----:B------:R-:W-:Y:S01]  /*16160*/  FMUL R8, R215, R2 ;  /* 0x00000002d7087220 */ /* 0x000fe20000400000 */
[----:B------:R0:W-:Y:S03]  /*16170*/  @P1 STG.E.U16 desc[UR36][R6.64+0xd0], R10 ;  /* 0x0000d00a06001986 */ /* 0x0001e6000c101524 */
[----:B------:R-:W-:Y:S01]  /*16180*/  F2FP.BF16.F32.PACK_AB R3, RZ, R3 ;  /* 0x00000003ff03723e */ /* 0x000fe200000010ff */
[----:B------:R1:W-:Y:S01]  /*16190*/  @P0 STG.E.U16 desc[UR36][R6.64+0xd2], R11 ;  /* 0x0000d20b06000986 */ /* 0x0003e2000c101524 */
[----:B------:R-:W-:-:S02]  /*161a0*/  ISETP.GT.AND P1, PT, R0, 0x70, P2 ;  /* 0x000000700000780c */ /* 0x000fc40001724270 */
[----:B------:R-:W-:Y:S01]  /*161b0*/  F2FP.BF16.F32.PACK_AB R8, RZ, R8 ;  /* 0x00000008ff08723e */ /* 0x000fe200000010ff */
[----:B------:R2:W-:Y:S01]  /*161c0*/  @P5 STG.E.U16 desc[UR36][R4.64+0xe0], R12 ;  /* 0x0000e00c04005986 */ /* 0x0005e2000c101524 */
[----:B0-----:R-:W-:Y:S01]  /*161d0*/  PRMT R10, R9, 0x7610, R10 ;  /* 0x00007610090a7816 */ /* 0x001fe2000000000a */
[-C--:B------:R-:W-:Y:S01]  /*161e0*/  FMUL R9, R214, R2.reuse ;  /* 0x00000002d6097220 */ /* 0x080fe20000400000 */
[----:B-1----:R-:W-:Y:S01]  /*161f0*/  PRMT R11, R3, 0x7610, R11 ;  /* 0x00007610030b7816 */ /* 0x002fe2000000000b */
[----:B------:R-:W-:-:S03]  /*16200*/  FMUL R3, R213, R2 ;  /* 0x00000002d5037220 */ /* 0x000fc60000400000 */
[----:B------:R-:W-:Y:S02]  /*16210*/  F2FP.BF16.F32.PACK_AB R9, RZ, R9 ;  /* 0x00000009ff09723e */ /* 0x000fe400000010ff */
[----:B--2---:R-:W-:Y:S02]  /*16220*/  PRMT R12, R8, 0x7610, R12 ;  /* 0x00007610080c7816 */ /* 0x004fe4000000000c */
[----:B------:R-:W-:Y:S01]  /*16230*/  F2FP.BF16.F32.PACK_AB R8, RZ, R3 ;  /* 0x00000003ff08723e */ /* 0x000fe200000010ff */
[----:B------:R-:W-:Y:S01]  /*16240*/  FMUL R3, R212, R2 ;  /* 0x00000002d4037220 */ /* 0x000fe20000400000 */
[C---:B------:R-:W-:Y:S02]  /*16250*/  ISETP.GT.AND P4, PT, R0.reuse, 0x71, P2 ;  /* 0x000000710000780c */ /* 0x040fe40001784270 */
[----:B------:R-:W-:Y:S01]  /*16260*/  ISETP.GT.AND P5, PT, R0, 0x78, P3 ;  /* 0x000000780000780c */ /* 0x000fe20001fa4270 */
[----:B------:R0:W-:Y:S01]  /*16270*/  @P6 STG.E.U16 desc[UR36][R4.64+0xe2], R10 ;  /* 0x0000e20a04006986 */ /* 0x0001e2000c101524 */
[----:B------:R-:W-:-:S02]  /*16280*/  PRMT R13, R9, 0x7610, R13 ;  /* 0x00007610090d7816 */ /* 0x000fc4000000000d */
[----:B------:R-:W-:Y:S01]  /*16290*/  F2FP.BF16.F32.PACK_AB R9, RZ, R3 ;  /* 0x00000003ff09723e */ /* 0x000fe200000010ff */
[----:B------:R1:W-:Y:S01]  /*162a0*/  @P1 STG.E.U16 desc[UR36][R6.64+0xe0], R11 ;  /* 0x0000e00b06001986 */ /* 0x0003e2000c101524 */
[----:B------:R-:W-:Y:S01]  /*162b0*/  ISETP.GT.AND P0, PT, R0, 0x79, P3 ;  /* 0x000000790000780c */ /* 0x000fe20001f04270 */
[-C--:B------:R-:W-:Y:S01]  /*162c0*/  FMUL R3, R210, R2.reuse ;  /* 0x00000002d2037220 */ /* 0x080fe20000400000 */
[----:B------:R-:W-:Y:S02]  /*162d0*/  ISETP.GT.AND P1, PT, R0, 0x78, P2 ;  /* 0x000000780000780c */ /* 0x000fe40001724270 */
[----:B------:R-:W-:Y:S01]  /*162e0*/  PRMT R14, R8, 0x7610, R14 ;  /* 0x00007610080e7816 */ /* 0x000fe2000000000e */
[----:B------:R-:W-:Y:S01]  /*162f0*/  FMUL R8, R211, R2 ;  /* 0x00000002d3087220 */ /* 0x000fe20000400000 */
[----:B------:R-:W-:Y:S01]  /*16300*/  F2FP.BF16.F32.PACK_AB R3, RZ, R3 ;  /* 0x00000003ff03723e */ /* 0x000fe200000010ff */
[----:B------:R2:W-:Y:S01]  /*16310*/  @P4 STG.E.U16 desc[UR36][R6.64+0xe2], R12 ;  /* 0x0000e20c06004986 */ /* 0x0005e2000c101524 */
[----:B------:R-:W-:-:S02]  /*16320*/  ISETP.GT.AND P4, PT, R0, 0x79, P2 ;  /* 0x000000790000780c */ /* 0x000fc40001784270 */
[----:B0-----:R-:W-:Y:S01]  /*16330*/  F2FP.BF16.F32.PACK_AB R10, RZ, R8 ;  /* 0x00000008ff0a723e */ /* 0x001fe200000010ff */
[----:B------:R-:W-:Y:S01]  /*16340*/  @P5 STG.E.U16 desc[UR36][R4.64+0xf0], R13 ;  /* 0x0000f00d04005986 */ /* 0x000fe2000c101524 */
[----:B-1----:R-:W-:Y:S01]  /*16350*/  PRMT R11, R3, 0x7610, R11 ;  /* 0x00007610030b7816 */ /* 0x002fe2000000000b */
[-C--:B------:R-:W-:Y:S01]  /*16360*/  FMUL R3, R208, R2.reuse ;  /* 0x00000002d0037220 */ /* 0x080fe20000400000 */
[----:B------:R-:W-:Y:S01]  /*16370*/  FMUL R8, R209, R2 ;  /* 0x00000002d1087220 */ /* 0x000fe20000400000 */
[C---:B------:R-:W-:Y:S01]  /*16380*/  ISETP.GT.AND P5, PT, R0.reuse, 0x80, P3 ;  /* 0x000000800000780c */ /* 0x040fe20001fa4270 */
[----:B------:R-:W-:Y:S01]  /*16390*/  @P0 STG.E.U16 desc[UR36][R4.64+0xf2], R14 ;  /* 0x0000f20e04000986 */ /* 0x000fe2000c101524 */
[----:B------:R-:W-:-:S03]  /*163a0*/  ISETP.GT.AND P6, PT, R0, 0x81, P3 ;  /* 0x000000810000780c */ /* 0x000fc60001fc4270 */
[----:B------:R0:W-:Y:S01]  /*163b0*/  @P1 STG.E.U16 desc[UR36][R6.64+0xf0], R9 ;  /* 0x0000f00906001986 */ /* 0x0001e2000c101524 */
[----:B------:R-:W-:-:S04]  /*163c0*/  F2FP.BF16.F32.PACK_AB R8, RZ, R8 ;  /* 0x00000008ff08723e */ /* 0x000fc800000010ff */
[----:B--2---:R-:W-:Y:S01]  /*163d0*/  PRMT R12, R8, 0x7610, R12 ;  /* 0x00007610080c7816 */ /* 0x004fe2000000000c */
[-C--:B------:R-:W-:Y:S01]  /*163e0*/  FMUL R8, R206, R2.reuse ;  /* 0x00000002ce087220 */ /* 0x080fe20000400000 */
[----:B0-----:R-:W-:Y:S01]  /*163f0*/  F2FP.BF16.F32.PACK_AB R9, RZ, R3 ;  /* 0x00000003ff09723e */ /* 0x001fe200000010ff */
[----:B------:R-:W-:Y:S01]  /*16400*/  FMUL R3, R207, R2 ;  /* 0x00000002cf037220 */ /* 0x000fe20000400000 */
[----:B------:R0:W-:Y:S01]  /*16410*/  @P4 STG.E.U16 desc[UR36][R6.64+0xf2], R10 ;  /* 0x0000f20a06004986 */ /* 0x0001e2000c101524 */
[----:B------:R-:W-:-:S03]  /*16420*/  ISETP.GT.AND P0, PT, R0, 0x80, P2 ;  /* 0x000000800000780c */ /* 0x000fc60001704270 */
[----:B------:R-:W-:Y:S01]  /*16430*/  F2FP.BF16.F32.PACK_AB R3, RZ, R3 ;  /* 0x00000003ff03723e */ /* 0x000fe200000010ff */
[----:B------:R1:W-:Y:S01]  /*16440*/  @P5 STG.E.U16 desc[UR36][R4.64+0x100], R11 ;  /* 0x0001000b04005986 */ /* 0x0003e2000c101524 */
[----:B------:R-:W-:Y:S02]  /*16450*/  ISETP.GT.AND P1, PT, R0, 0x81, P2 ;  /* 0x000000810000780c */ /* 0x000fe40001724270 */
[----:B------:R-:W-:Y:S01]  /*16460*/  F2FP.BF16.F32.PACK_AB R8, RZ, R8 ;  /* 0x00000008ff08723e */ /* 0x000fe200000010ff */
[----:B------:R2:W-:Y:S01]  /*16470*/  @P6 STG.E.U16 desc[UR36][R4.64+0x102], R12 ;  /* 0x0001020c04006986 */ /* 0x0005e2000c101524 */
[----:B0-----:R-:W-:Y:S01]  /*16480*/  PRMT R10, R9, 0x7610, R10 ;  /* 0x00007610090a7816 */ /* 0x001fe2000000000a */
[-C--:B------:R-:W-:Y:S01]  /*16490*/  FMUL R9, R205, R2.reuse ;  /* 0x00000002cd097220 */ /* 0x080fe20000400000 */
[----:B-1----:R-:W-:Y:S01]  /*164a0*/  PRMT R11, R3, 0x7610, R11 ;  /* 0x00007610030b7816 */ /* 0x002fe2000000000b */
[----:B------:R-:W-:Y:S01]  /*164b0*/  FMUL R3, R204, R2 ;  /* 0x00000002cc037220 */ /* 0x000fe20000400000 */
[----:B------:R-:W-:-:S02]  /*164c0*/  ISETP.GT.AND P4, PT, R0, 0x88, P3 ;  /* 0x000000880000780c */ /* 0x000fc40001f84270 */
[----:B--2---:R-:W-:Y:S02]  /*164d0*/  PRMT R12, R8, 0x7610, R12 ;  /* 0x00007610080c7816 */ /* 0x004fe4000000000c */
[----:B------:R-:W-:Y:S01]  /*164e0*/  F2FP.BF16.F32.PACK_AB R8, RZ, R3 ;  /* 0x00000003ff08723e */ /* 0x000fe200000010ff */
[-C--:B------:R-:W-:Y:S01]  /*164f0*/  FMUL R3, R203, R2.reuse ;  /* 0x00000002cb037220 */ /* 0x080fe20000400000 */
[----:B------:R-:W-:Y:S02]  /*16500*/  F2FP.BF16.F32.PACK_AB R9, RZ, R9 ;  /* 0x00000009ff09723e */ /* 0x000fe400000010ff */
[C---:B------:R-:W-:Y:S01]  /*16510*/  ISETP.GT.AND P5, PT, R0.reuse, 0x89, P3 ;  /* 0x000000890000780c */ /* 0x040fe20001fa4270 */
[----:B------:R0:W-:Y:S01]  /*16520*/  @P0 STG.E.U16 desc[UR36][R6.64+0x100], R10 ;  /* 0x0001000a06000986 */ /* 0x0001e2000c101524 */
[----:B------:R-:W-:Y:S02]  /*16530*/  PRMT R13, R9, 0x7610, R13 ;  /* 0x00007610090d7816 */ /* 0x000fe4000000000d */
[----:B------:R-:W-:Y:S01]  /*16540*/  F2FP.BF16.F32.PACK_AB R9, RZ, R3 ;  /* 0x00000003ff09723e */ /* 0x000fe200000010ff */
[----:B------:R1:W-:Y:S01]  /*16550*/  @P1 STG.E.U16 desc[UR36][R6.64+0x102], R11 ;  /* 0x0001020b06001986 */ /* 0x0003e2000c101524 */
[C---:B------:R-:W-:Y:S01]  /*16560*/  ISETP.GT.AND P0, PT, R0.reuse, 0x88, P2 ;  /* 0x000000880000780c */ /* 0x040fe20001704270 */
[----:B------:R-:W-:Y:S01]  /*16570*/  FMUL R3, R201, R2 ;  /* 0x00000002c9037220 */ /* 0x000fe20000400000 */
[----:B------:R-:W-:-:S02]  /*16580*/  ISETP.GT.AND P1, PT, R0, 0x89, P2 ;  /* 0x000000890000780c */ /* 0x000fc40001724270 */
[----:B------:R-:W-:Y:S01]  /*16590*/  PRMT R14, R8, 0x7610, R14 ;  /* 0x00007610080e7816 */ /* 0x000fe2000000000e */
[----:B------:R-:W-:Y:S01]  /*165a0*/  FMUL R8, R202, R2 ;  /* 0x00000002ca087220 */ /* 0x000fe20000400000 */
[----:B------:R-:W-:Y:S01]  /*165b0*/  F2FP.BF16.F32.PACK_AB R3, RZ, R3 ;  /* 0x00000003ff03723e */ /* 0x000fe200000010ff */
[----:B------:R2:W-:Y:S01]  /*165c0*/  @P4 STG.E.U16 desc[UR36][R4.64+0x110], R12 ;  /* 0x0001100c04004986 */ /* 0x0005e2000c101524 */
[----:B------:R-:W-:Y:S02]  /*165d0*/  ISETP.GT.AND P4, PT, R0, 0x90, P3 ;  /* 0x000000900000780c */ /* 0x000fe40001f84270 */
        /* <DEDUP_REMOVED lines=9> */
[----:B------:R-:W-:Y:S02]  /*16670*/  F2FP.BF16.F32.PACK_AB R8, RZ, R8 ;  /* 0x00000008ff08723e */ /* 0x000fe400000010ff */
[----:B------:R-:W-:Y:S01]  /*16680*/  ISETP.GT.AND P1, PT, R0, 0x91, P2 ;  /* 0x000000910000780c */ /* 0x000fe20001724270 */
[----:B------:R1:W-:Y:S01]  /*16690*/  @P4 STG.E.U16 desc[UR36][R4.64+0x120], R10 ;  /* 0x0001200a04004986 */ /* 0x0003e2000c101524 */
[----:B--2---:R-:W-:Y:S01]  /*166a0*/  PRMT R12, R8, 0x7610, R12 ;  /* 0x00007610080c7816 */ /* 0x004fe2000000000c */
[-C--:B------:R-:W-:Y:S01]  /*166b0*/  FMUL R8, R197, R2.reuse ;  /* 0x00000002c5087220 */ /* 0x080fe20000400000 */
[----:B0-----:R-:W-:Y:S01]  /*166c0*/  F2FP.BF16.F32.PACK_AB R9, RZ, R3 ;  /* 0x00000003ff09723e */ /* 0x001fe200000010ff */
[----:B------:R-:W-:Y:S01]  /*166d0*/  FMUL R3, R198, R2 ;  /* 0x00000002c6037220 */ /* 0x000fe20000400000 */
[----:B------:R-:W-:Y:S01]  /*166e0*/  ISETP.GT.AND P4, PT, R0, 0x98, P3 ;  /* 0x000000980000780c */ /* 0x000fe20001f84270 */
[----:B------:R0:W-:Y:S03]  /*166f0*/  @P5 STG.E.U16 desc[UR36][R4.64+0x122], R11 ;  /* 0x0001220b04005986 */ /* 0x0001e6000c101524 */
[----:B------:R-:W-:-:S02]  /*16700*/  F2FP.BF16.F32.PACK_AB R3, RZ, R3 ;  /* 0x00000003ff03723e */ /* 0x000fc400000010ff */
[----:B-1----:R-:W-:Y:S01]  /*16710*/  PRMT R10, R9, 0x7610, R10 ;  /* 0x00007610090a7816 */ /* 0x002fe2000000000a */
[----:B------:R-:W-:Y:S01]  /*16720*/  FMUL R9, R196, R2 ;  /* 0x00000002c4097220 */ /* 0x000fe20000400000 */
[----:B------:R-:W-:Y:S01]  /*16730*/  F2FP.BF16.F32.PACK_AB R8, RZ, R8 ;  /* 0x00000008ff08723e */ /* 0x000fe200000010ff */
[----:B------:R1:W-:Y:S01]  /*16740*/  @P0 STG.E.U16 desc[UR36][R6.64+0x120], R12 ;  /* 0x0001200c06000986 */ /* 0x0003e2000c101524 */
[----:B0-----:R-:W-:Y:S01]  /*16750*/  PRMT R11, R3, 0x7610, R11 ;  /* 0x00007610030b7816 */ /* 0x001fe2000000000b */
[----:B------:R-:W-:Y:S01]  /*16760*/  FMUL R3, R195, R2 ;  /* 0x00000002c3037220 */ /* 0x000fe20000400000 */
[C---:B------:R-:W-:Y:S01]  /*16770*/  ISETP.GT.AND P5, PT, R0.reuse, 0x99, P3 ;  /* 0x000000990000780c */ /* 0x040fe20001fa4270 */
[----:B------:R0:W-:Y:S01]  /*16780*/  @P1 STG.E.U16 desc[UR36][R6.64+0x122], R10 ;  /* 0x0001220a06001986 */ /* 0x0001e2000c101524 */
[----:B------:R-:W-:Y:S02]  /*16790*/  ISETP.GT.AND P1, PT, R0, 0x98, P2 ;  /* 0x000000980000780c */ /* 0x000fe40001724270 */
[----:B------:R-:W-:-:S02]  /*167a0*/  F2FP.BF16.F32.PACK_AB R9, RZ, R9 ;  /* 0x00000009ff09723e */ /* 0x000fc400000010ff */
[----:B-1----:R-:W-:Y:S02]  /*167b0*/  PRMT R12, R8, 0x7610, R12 ;  /* 0x00007610080c7816 */ /* 0x002fe4000000000c */
[----:B------:R-:W-:Y:S01]  /*167c0*/  F2FP.BF16.F32.PACK_AB R8, RZ, R3 ;  /* 0x00000003ff08723e */ /* 0x000fe200000010ff */
[-C--:B------:R-:W-:Y:S01]  /*167d0*/  FMUL R3, R194, R2.reuse ;  /* 0x00000002c2037220 */ /* 0x080fe20000400000 */
[C---:B------:R-:W-:Y:S01]  /*167e0*/  ISETP.GT.AND P0, PT, R0.reuse, 0x99, P2 ;  /* 0x000000990000780c */ /* 0x040fe20001704270 */
[----:B------:R1:W-:Y:S01]  /*167f0*/  @P4 STG.E.U16 desc[UR36][R4.64+0x130], R11 ;  /* 0x0001300b04004986 */ /* 0x0003e2000c101524 */
[----:B------:R-:W-:Y:S02]  /*16800*/  ISETP.GT.AND P4, PT, R0, 0xa0, P3 ;  /* 0x000000a00000780c */ /* 0x000fe40001f84270 */
[----:B------:R-:W-:Y:S02]  /*16810*/  PRMT R13, R9, 0x7610, R13 ;  /* 0x00007610090d7816 */ /* 0x000fe4000000000d */
[----:B------:R-:W-:Y:S01]  /*16820*/  F2FP.BF16.F32.PACK_AB R9, RZ, R3 ;  /* 0x00000003ff09723e */ /* 0x000fe200000010ff */
[-C--:B------:R-:W-:Y:S01]  /*16830*/  FMUL R3, R192, R2.reuse ;  /* 0x00000002c0037220 */ /* 0x080fe20000400000 */
[----:B------:R-:W-:Y:S01]  /*16840*/  PRMT R14, R8, 0x7610, R14 ;  /* 0x00007610080e7816 */ /* 0x000fe2000000000e */
[----:B------:R-:W-:Y:S01]  /*16850*/  FMUL R8, R193, R2 ;  /* 0x00000002c1087220 */ /* 0x000fe20000400000 */
[----:B------:R2:W-:Y:S01]  /*16860*/  @P5 STG.E.U16 desc[UR36][R4.64+0x132], R12 ;  /* 0x0001320c04005986 */ /* 0x0005e2000c101524 */
[----:B------:R-:W-:-:S02]  /*16870*/  ISETP.GT.AND P5, PT, R0, 0xa1, P3 ;  /* 0x000000a10000780c */ /* 0x000fc40001fa4270 */
[----:B------:R-:W-:Y:S01]  /*16880*/  F2FP.BF16.F32.PACK_AB R3, RZ, R3 ;  /* 0x00000003ff03723e */ /* 0x000fe200000010ff */
[----:B------:R-:W-:Y:S01]  /*16890*/  @P1 STG.E.U16 desc[UR36][R6.64+0x130], R13 ;  /* 0x0001300d06001986 */ /* 0x000fe2000c101524 */
[----:B0-----:R-:W-:Y:S01]  /*168a0*/  F2FP.BF16.F32.PACK_AB R10, RZ, R8 ;  /* 0x00000008ff0a723e */ /* 0x001fe200000010ff */
[-C--:B------:R-:W-:Y:S01]  /*168b0*/  FMUL R8, R191, R2.reuse ;  /* 0x00000002bf087220 */ /* 0x080fe20000400000 */
[----:B-1----:R-:W-:Y:S01]  /*168c0*/  PRMT R11, R3, 0x7610, R11 ;  /* 0x00007610030b7816 */ /* 0x002fe2000000000b */
[----:B------:R-:W-:Y:S01]  /*168d0*/  @P0 STG.E.U16 desc[UR36][R6.64+0x132], R14 ;  /* 0x0001320e06000986 */ /* 0x000fe2000c101524 */
[----:B------:R-:W-:Y:S01]  /*168e0*/  ISETP.GT.AND P0, PT, R0, 0xa0, P2 ;  /* 0x000000a00000780c */ /* 0x000fe20001704270 */
[----:B------:R-:W-:Y:S01]  /*168f0*/  FMUL R3, R190, R2 ;  /* 0x00000002be037220 */ /* 0x000fe20000400000 */
[C---:B------:R-:W-:Y:S01]  /*16900*/  ISETP.GT.AND P1, PT, R0.reuse, 0xa1, P2 ;  /* 0x000000a10000780c */ /* 0x040fe20001724270 */
[----:B------:R0:W-:Y:S01]  /*16910*/  @P4 STG.E.U16 desc[UR36][R4.64+0x140], R9 ;  /* 0x0001400904004986 */ /* 0x0001e2000c101524 */
[----:B------:R-:W-:-:S02]  /*16920*/  ISETP.GT.AND P4, PT, R0, 0xa8, P3 ;  /* 0x000000a80000780c */ /* 0x000fc40001f84270 */
[----:B------:R-:W-:Y:S01]  /*16930*/  F2FP.BF16.F32.PACK_AB R8, RZ, R8 ;  /* 0x00000008ff08723e */ /* 0x000fe200000010ff */
[----:B------:R1:W-:Y:S03]  /*16940*/  @P5 STG.E.U16 desc[UR36][R4.64+0x142], R10 ;  /* 0x0001420a04005986 */ /* 0x0003e6000c101524 */
[----:B--2---:R-:W-:Y:S02]  /*16950*/  PRMT R12, R8, 0x7610, R12 ;  /* 0x00007610080c7816 */ /* 0x004fe4000000000c */
[----:B0-----:R-:W-:Y:S01]  /*16960*/  F2FP.BF16.F32.PACK_AB R9, RZ, R3 ;  /* 0x00000003ff09723e */ /* 0x001fe200000010ff */
[-C--:B------:R-:W-:Y:S01]  /*16970*/  FMUL R3, R189, R2.reuse ;  /* 0x00000002bd037220 */ /* 0x080fe20000400000 */
[-C--:B------:R-:W-:Y:S02]  /*16980*/  FMUL R8, R188, R2.reuse ;  /* 0x00000002bc087220 */ /* 0x080fe40000400000 */
[----:B-1----:R-:W-:Y:S01]  /*16990*/  PRMT R10, R9, 0x7610, R10 ;  /* 0x00007610090a7816 */ /* 0x002fe2000000000a */
[----:B------:R0:W-:Y:S01]  /*169a0*/  @P0 STG.E.U16 desc[UR36][R6.64+0x140], R11 ;  /* 0x0001400b06000986 */ /* 0x0001e2000c101524 */
[----:B------:R-:W-:Y:S01]  /*169b0*/  F2FP.BF16.F32.PACK_AB R3, RZ, R3 ;  /* 0x00000003ff03723e */ /* 0x000fe200000010ff */
[----:B------:R-:W-:Y:S01]  /*169c0*/  FMUL R9, R187, R2 ;  /* 0x00000002bb097220 */ /* 0x000fe20000400000 */
[C---:B------:R-:W-:Y:S01]  /*169d0*/  ISETP.GT.AND P5, PT, R0.reuse, 0xa9, P3 ;  /* 0x000000a90000780c */ /* 0x040fe20001fa4270 */
[----:B------:R1:W-:Y:S01]  /*169e0*/  @P1 STG.E.U16 desc[UR36][R6.64+0x142], R12 ;  /* 0x0001420c06001986 */ /* 0x0003e2000c101524 */
[----:B------:R-:W-:-:S03]  /*169f0*/  ISETP.GT.AND P1, PT, R0, 0xa8, P2 ;  /* 0x000000a80000780c */ /* 0x000fc60001724270 */
[----:B------:R-:W-:Y:S01]  /*16a00*/  @P4 STG.E.U16 desc[UR36][R4.64+0x150], R10 ;  /* 0x0001500a04004986 */ /* 0x000fe2000c101524 */
[----:B------:R-:W-:Y:S02]  /*16a10*/  ISETP.GT.AND P4, PT, R0, 0xa9, P2 ;  /* 0x000000a90000780c */ /* 0x000fe40001784270 */
[----:B------:R-:W-:Y:S02]  /*16a20*/  F2FP.BF16.F32.PACK_AB R8, RZ, R8 ;  /* 0x00000008ff08723e */ /* 0x000fe400000010ff */
[----:B0-----:R-:W-:Y:S01]  /*16a30*/  PRMT R11, R3, 0x7610, R11 ;  /* 0x00007610030b7816 */ /* 0x001fe2000000000b */
[-C--:B------:R-:W-:Y:S01]  /*16a40*/  FMUL R3, R186, R2.reuse ;  /* 0x00000002ba037220 */ /* 0x080fe20000400000 */
[----:B------:R-:W-:Y:S02]  /*16a50*/  F2FP.BF16.F32.PACK_AB R9, RZ, R9 ;  /* 0x00000009ff09723e */ /* 0x000fe400000010ff */
[----:B-1----:R-:W-:Y:S02]  /*16a60*/  PRMT R12, R8, 0x7610, R12 ;  /* 0x00007610080c7816 */ /* 0x002fe4000000000c */
[----:B------:R-:W-:Y:S01]  /*16a70*/  F2FP.BF16.F32.PACK_AB R8, RZ, R3 ;  /* 0x00000003ff08723e */ /* 0x000fe200000010ff */
[----:B------:R-:W-:Y:S01]  /*16a80*/  FMUL R3, R185, R2 ;  /* 0x00000002b9037220 */ /* 0x000fe20000400000 */
[----:B------:R-:W-:Y:S01]  /*16a90*/  PRMT R13, R9, 0x7610, R13 ;  /* 0x00007610090d7816 */ /* 0x000fe2000000000d */
[----:B------:R0:W-:Y:S01]  /*16aa0*/  @P5 STG.E.U16 desc[UR36][R4.64+0x152], R11 ;  /* 0x0001520b04005986 */ /* 0x0001e2000c101524 */
[----:B------:R-:W-:-:S02]  /*16ab0*/  ISETP.GT.AND P0, PT, R0, 0xb0, P3 ;  /* 0x000000b00000780c */ /* 0x000fc40001f04270 */
        /* <DEDUP_REMOVED lines=26> */
[----:B------:R-:W-:Y:S02]  /*16c60*/  ISETP.GT.AND P1, PT, R0, 0xb8, P2 ;  /* 0x000000b80000780c */ /* 0x000fe40001724270 */
[----:B------:R-:W-:Y:S02]  /*16c70*/  F2FP.BF16.F32.PACK_AB R8, RZ, R8 ;  /* 0x00000008ff08723e */ /* 0x000fe400000010ff */
[----:B0-----:R-:W-:Y:S01]  /*16c80*/  PRMT R10, R9, 0x7610, R10 ;  /* 0x00007610090a7816 */ /* 0x001fe2000000000a */
[-C--:B------:R-:W-:Y:S01]  /*16c90*/  FMUL R9, R178, R2.reuse ;  /* 0x00000002b2097220 */ /* 0x080fe20000400000 */
[----:B-1----:R-:W-:Y:S01]  /*16ca0*/  PRMT R11, R3, 0x7610, R11 ;  /* 0x00007610030b7816 */ /* 0x002fe2000000000b */
[----:B------:R-:W-:Y:S01]  /*16cb0*/  FMUL R3, R177, R2 ;  /* 0x00000002b1037220 */ /* 0x000fe20000400000 */
[----:B------:R0:W-:Y:S02]  /*16cc0*/  @P5 STG.E.U16 desc[UR36][R4.64+0x170], R12 ;  /* 0x0001700c04005986 */ /* 0x0001e4000c101524 */
[----:B------:R-:W-:-:S02]  /*16cd0*/  F2FP.BF16.F32.PACK_AB R9, RZ, R9 ;  /* 0x00000009ff09723e */ /* 0x000fc400000010ff */
[C---:B------:R-:W-:Y:S02]  /*16ce0*/  ISETP.GT.AND P4, PT, R0.reuse, 0xb9, P2 ;  /* 0x000000b90000780c */ /* 0x040fe40001784270 */
[----:B------:R-:W-:Y:S02]  /*16cf0*/  ISETP.GT.AND P5, PT, R0, 0xc0, P3 ;  /* 0x000000c00000780c */ /* 0x000fe40001fa4270 */
[----:B0-----:R-:W-:Y:S02]  /*16d00*/  PRMT R12, R8, 0x7610, R12 ;  /* 0x00007610080c7816 */ /* 0x001fe4000000000c */
[----:B------:R-:W-:Y:S01]  /*16d10*/  F2FP.BF16.F32.PACK_AB R8, RZ, R3 ;  /* 0x00000003ff08723e */ /* 0x000fe200000010ff */
[----:B------:R-:W-:Y:S01]  /*16d20*/  FMUL R3, R176, R2 ;  /* 0x00000002b0037220 */ /* 0x000fe20000400000 */
[----:B------:R-:W-:Y:S01]  /*16d30*/  PRMT R13, R9, 0x7610, R13 ;  /* 0x00007610090d7816 */ /* 0x000fe2000000000d */
[----:B------:R0:W-:Y:S01]  /*16d40*/  @P6 STG.E.U16 desc[UR36][R4.64+0x172], R10 ;  /* 0x0001720a04006986 */ /* 0x0001e2000c101524 */
[----:B------:R-:W-:-:S02]  /*16d50*/  ISETP.GT.AND P0, PT, R0, 0xc1, P3 ;  /* 0x000000c10000780c */ /* 0x000fc40001f04270 */
[----:B------:R-:W-:Y:S01]  /*16d60*/  F2FP.BF16.F32.PACK_AB R9, RZ, R3 ;  /* 0x00000003ff09723e */ /* 0x000fe200000010ff */
[----:B------:R1:W-:Y:S01]  /*16d70*/  @P1 STG.E.U16 desc[UR36][R6.64+0x170], R11 ;  /* 0x0001700b06001986 */ /* 0x0003e2000c101524 */
[-C--:B------:R-:W-:Y:S01]  /*16d80*/  FMUL R3, R174, R2.reuse ;  /* 0x00000002ae037220 */ /* 0x080fe20000400000 */
[----:B------:R-:W-:Y:S02]  /*16d90*/  ISETP.GT.AND P1, PT, R0, 0xc0, P2 ;  /* 0x000000c00000780c */ /* 0x000fe40001724270 */
        /* <DEDUP_REMOVED lines=40> */
[C---:B------:R-:W-:Y:S01]  /*17020*/  ISETP.GT.AND P0, PT, R0.reuse, 0xd0, P2 ;  /* 0x000000d00000780c */ /* 0x040fe20001704270 */
        /* <DEDUP_REMOVED lines=11> */
[----:B------:R-:W-:Y:S01]  /*170e0*/  ISETP.GT.AND P5, PT, R0, 0xd9, P3 ;  /* 0x000000d90000780c */ /* 0x000fe20001fa4270 */
[----:B------:R-:W-:Y:S01]  /*170f0*/  FMUL R8, R164, R2 ;  /* 0x00000002a4087220 */ /* 0x000fe20000400000 */
[----:B------:R-:W-:Y:S01]  /*17100*/  @P0 STG.E.U16 desc[UR36][R6.64+0x1a0], R14 ;  /* 0x0001a00e06000986 */ /* 0x000fe2000c101524 */
[----:B------:R-:W-:-:S03]  /*17110*/  ISETP.GT.AND P0, PT, R0, 0xd8, P2 ;  /* 0x000000d80000780c */ /* 0x000fc60001704270 */
[----:B------:R0:W-:Y:S01]  /*17120*/  @P1 STG.E.U16 desc[UR36][R6.64+0x1a2], R9 ;  /* 0x0001a20906001986 */ /* 0x0001e2000c101524 */
[----:B------:R-:W-:Y:S02]  /*17130*/  F2FP.BF16.F32.PACK_AB R8, RZ, R8 ;  /* 0x00000008ff08723e */ /* 0x000fe400000010ff */
[----:B------:R-:W-:Y:S02]  /*17140*/  ISETP.GT.AND P1, PT, R0, 0xd9, P2 ;  /* 0x000000d90000780c */ /* 0x000fe40001724270 */
        /* <DEDUP_REMOVED lines=16> */
[----:B------:R1:W-:Y:S01]  /*17250*/  @P1 STG.E.U16 desc[UR36][R6.64+0x1b2], R10 ;  /* 0x0001b20a06001986 */ /* 0x0003e2000c101524 */
[C---:B------:R-:W-:Y:S02]  /*17260*/  ISETP.GT.AND P1, PT, R0.reuse, 0xe0, P2 ;  /* 0x000000e00000780c */ /* 0x040fe40001724270 */
[----:B------:R-:W-:Y:S02]  /*17270*/  ISETP.GT.AND P0, PT, R0, 0xe1, P2 ;  /* 0x000000e10000780c */ /* 0x000fe40001704270 */
[----:B0-----:R-:W-:Y:S02]  /*17280*/  PRMT R12, R8, 0x7610, R12 ;  /* 0x00007610080c7816 */ /* 0x001fe4000000000c */
[----:B------:R-:W-:Y:S01]  /*17290*/  F2FP.BF16.F32.PACK_AB R8, RZ, R3 ;  /* 0x00000003ff08723e */ /* 0x000fe200000010ff */
[----:B------:R-:W-:Y:S01]  /*172a0*/  FMUL R3, R157, R2 ;  /* 0x000000029d037220 */ /* 0x000fe20000400000 */
[----:B------:R0:W-:Y:S01]  /*172b0*/  @P4 STG.E.U16 desc[UR36][R4.64+0x1c0], R11 ;  /* 0x0001c00b04004986 */ /* 0x0001e2000c101524 */
[----:B-1----:R-:W-:-:S02]  /*172c0*/  PRMT R10, R9, 0x7610, R10 ;  /* 0x00007610090a7816 */ /* 0x002fc4000000000a */
[----:B------:R-:W-:Y:S01]  /*172d0*/  PRMT R13, R8, 0x7610, R13 ;  /* 0x00007610080d7816 */ /* 0x000fe2000000000d */
[----:B------:R-:W-:Y:S01]  /*172e0*/  @P5 STG.E.U16 desc[UR36][R4.64+0x1c2], R12 ;  /* 0x0001c20c04005986 */ /* 0x000fe2000c101524 */
[-C--:B------:R-:W-:Y:S01]  /*172f0*/  FMUL R8, R156, R2.reuse ;  /* 0x000000029c087220 */ /* 0x080fe20000400000 */
[C---:B------:R-:W-:Y:S02]  /*17300*/  ISETP.GT.AND P4, PT, R0.reuse, 0xe8, P3 ;  /* 0x000000e80000780c */ /* 0x040fe40001f84270 */
[----:B------:R-:W-:Y:S01]  /*17310*/  F2FP.BF16.F32.PACK_AB R9, RZ, R3 ;  /* 0x00000003ff09723e */ /* 0x000fe200000010ff */
[----:B------:R-:W-:Y:S01]  /*17320*/  FMUL R3, R155, R2 ;  /* 0x000000029b037220 */ /* 0x000fe20000400000 */
[C---:B------:R-:W-:Y:S02]  /*17330*/  ISETP.GT.AND P5, PT, R0.reuse, 0xe9, P3 ;  /* 0x000000e90000780c */ /* 0x040fe40001fa4270 */
[----:B------:R-:W-:Y:S02]  /*17340*/  ISETP.GT.AND P6, PT, R0, 0xe8, P2 ;  /* 0x000000e80000780c */ /* 0x000fe400017c4270 */
[----:B------:R-:W-:Y:S01]  /*17350*/  F2FP.BF16.F32.PACK_AB R8, RZ, R8 ;  /* 0x00000008ff08723e */ /* 0x000fe200000010ff */
[----:B------:R1:W-:Y:S01]  /*17360*/  @P1 STG.E.U16 desc[UR36][R6.64+0x1c0], R10 ;  /* 0x0001c00a06001986 */ /* 0x0003e2000c101524 */
[----:B------:R-:W-:-:S02]  /*17370*/  F2FP.BF16.F32.PACK_AB R3, RZ, R3 ;  /* 0x00000003ff03723e */ /* 0x000fc400000010ff */
[C---:B------:R-:W-:Y:S01]  /*17380*/  ISETP.GT.AND P1, PT, R17.reuse, 0x80, PT ;  /* 0x000000801100780c */ /* 0x040fe20003f24270 */
[----:B------:R2:W-:Y:S01]  /*17390*/  @P0 STG.E.U16 desc[UR36][R6.64+0x1c2], R13 ;  /* 0x0001c20d06000986 */ /* 0x0005e2000c101524 */
[----:B------:R-:W-:Y:S02]  /*173a0*/  ISETP.GT.AND P0, PT, R17, 0x88, PT ;  /* 0x000000881100780c */ /* 0x000fe40003f04270 */
[----:B0-----:R-:W-:Y:S02]  /*173b0*/  PRMT R11, R8, 0x7610, R11 ;  /* 0x00007610080b7816 */ /* 0x001fe4000000000b */
[----:B------:R-:W-:Y:S02]  /*173c0*/  PRMT R17, R3, 0x7610, R17 ;  /* 0x0000761003117816 */ /* 0x000fe40000000011 */
[----:B-1----:R-:W-:Y:S01]  /*173d0*/  PRMT R10, R9, 0x7610, R10 ;  /* 0x00007610090a7816 */ /* 0x002fe2000000000a */
[----:B------:R-:W-:-:S04]  /*173e0*/  FMUL R3, R154, R2 ;  /* 0x000000029a037220 */ /* 0x000fc80000400000 */
[----:B------:R-:W-:Y:S01]  /*173f0*/  @P4 STG.E.U16 desc[UR36][R4.64+0x1d0], R10 ;  /* 0x0001d00a04004986 */ /* 0x000fe2000c101524 */
[----:B------:R-:W-:-:S03]  /*17400*/  ISETP.GT.AND P4, PT, R0, 0xe9, P2 ;  /* 0x000000e90000780c */ /* 0x000fc60001784270 */
[----:B------:R0:W-:Y:S01]  /*17410*/  @P5 STG.E.U16 desc[UR36][R4.64+0x1d2], R11 ;  /* 0x0001d20b04005986 */ /* 0x0001e2000c101524 */
[----:B------:R-:W-:-:S03]  /*17420*/  ISETP.GT.AND P5, PT, R0, 0xf0, P3 ;  /* 0x000000f00000780c */ /* 0x000fc60001fa4270 */
[----:B------:R-:W-:Y:S01]  /*17430*/  @P6 STG.E.U16 desc[UR36][R6.64+0x1d0], R17 ;  /* 0x0001d01106006986 */ /* 0x000fe2000c101524 */
[----:B------:R-:W-:Y:S01]  /*17440*/  ISETP.GT.AND P6, PT, R0, 0xf1, P3 ;  /* 0x000000f10000780c */ /* 0x000fe20001fc4270 */
[-C--:B------:R-:W-:Y:S01]  /*17450*/  FMUL R8, R153, R2.reuse ;  /* 0x0000000299087220 */ /* 0x080fe20000400000 */
[----:B------:R-:W-:Y:S01]  /*17460*/  FMUL R9, R152, R2 ;  /* 0x0000000298097220 */ /* 0x000fe20000400000 */
[----:B--2---:R-:W-:-:S03]  /*17470*/  F2FP.BF16.F32.PACK_AB R13, RZ, R3 ;  /* 0x00000003ff0d723e */ /* 0x004fc600000010ff */
[----:B------:R-:W-:Y:S02]  /*17480*/  F2FP.BF16.F32.PACK_AB R14, RZ, R8 ;  /* 0x00000008ff0e723e */ /* 0x000fe400000010ff */
[----:B------:R-:W-:Y:S01]  /*17490*/  F2FP.BF16.F32.PACK_AB R15, RZ, R9 ;  /* 0x00000009ff0f723e */ /* 0x000fe200000010ff */
[----:B------:R-:W-:Y:S01]  /*174a0*/  @P4 STG.E.U16 desc[UR36][R6.64+0x1d2], R13 ;  /* 0x0001d20d06004986 */ /* 0x000fe2000c101524 */
[----:B------:R-:W-:-:S03]  /*174b0*/  ISETP.GT.AND P4, PT, R0, 0xf1, P2 ;  /* 0x000000f10000780c */ /* 0x000fc60001784270 */
[----:B------:R-:W-:Y:S04]  /*174c0*/  @P5 STG.E.U16 desc[UR36][R4.64+0x1e0], R14 ;  /* 0x0001e00e04005986 */ /* 0x000fe8000c101524 */
[----:B------:R-:W-:Y:S01]  /*174d0*/  @P6 STG.E.U16 desc[UR36][R4.64+0x1e2], R15 ;  /* 0x0001e20f04006986 */ /* 0x000fe2000c101524 */
[----:B------:R-:W-:Y:S01]  /*174e0*/  ISETP.GT.AND P6, PT, R0, 0xf0, P2 ;  /* 0x000000f00000780c */ /* 0x000fe200017c4270 */
[-C--:B0-----:R-:W-:Y:S01]  /*174f0*/  FMUL R11, R23, R2.reuse ;  /* 0x00000002170b7220 */ /* 0x081fe20000400000 */
[----:B------:R-:W-:-:S04]  /*17500*/  FMUL R12, R22, R2 ;  /* 0x00000002160c7220 */ /* 0x000fc80000400000 */
[----:B------:R-:W-:Y:S02]  /*17510*/  F2FP.BF16.F32.PACK_AB R11, RZ, R11 ;  /* 0x0000000bff0b723e */ /* 0x000fe400000010ff */
[----:B------:R-:W-:Y:S02]  /*17520*/  F2FP.BF16.F32.PACK_AB R12, RZ, R12 ;  /* 0x0000000cff0c723e */ /* 0x000fe400000010ff */
[C---:B------:R-:W-:Y:S02]  /*17530*/  ISETP.GT.AND P5, PT, R0.reuse, 0xf8, P3 ;  /* 0x000000f80000780c */ /* 0x040fe40001fa4270 */
[----:B------:R-:W-:Y:S01]  /*17540*/  ISETP.GT.AND P3, PT, R0, 0xf9, P3 ;  /* 0x000000f90000780c */ /* 0x000fe20001f64270 */
[----:B------:R-:W-:Y:S01]  /*17550*/  @P6 STG.E.U16 desc[UR36][R6.64+0x1e0], R11 ;  /* 0x0001e00b06006986 */ /* 0x000fe2000c101524 */
[----:B------:R-:W-:-:S03]  /*17560*/  FMUL R10, R21, R2 ;  /* 0x00000002150a7220 */ /* 0x000fc60000400000 */
[----:B------:R0:W-:Y:S01]  /*17570*/  @P4 STG.E.U16 desc[UR36][R6.64+0x1e2], R12 ;  /* 0x0001e20c06004986 */ /* 0x0001e2000c101524 */
[----:B------:R-:W-:Y:S01]  /*17580*/  ISETP.GT.AND P4, PT, R0, 0xf8, P2 ;  /* 0x000000f80000780c */ /* 0x000fe20001784270 */
[-C--:B------:R-:W-:Y:S01]  /*17590*/  FMUL R9, R20, R2.reuse ;  /* 0x0000000214097220 */ /* 0x080fe20000400000 */
[-C--:B------:R-:W-:Y:S01]  /*175a0*/  FMUL R8, R18, R2.reuse ;  /* 0x0000000212087220 */ /* 0x080fe20000400000 */
[----:B------:R-:W-:Y:S01]  /*175b0*/  FMUL R3, R19, R2 ;  /* 0x0000000213037220 */ /* 0x000fe20000400000 */
[----:B------:R-:W-:Y:S02]  /*175c0*/  F2FP.BF16.F32.PACK_AB R10, RZ, R10 ;  /* 0x0000000aff0a723e */ /* 0x000fe400000010ff */
[----:B------:R-:W-:Y:S02]  /*175d0*/  ISETP.GT.AND P2, PT, R0, 0xf9, P2 ;  /* 0x000000f90000780c */ /* 0x000fe40001744270 */
[----:B------:R-:W-:Y:S02]  /*175e0*/  F2FP.BF16.F32.PACK_AB R9, RZ, R9 ;  /* 0x00000009ff09723e */ /* 0x000fe400000010ff */
[----:B------:R-:W-:-:S02]  /*175f0*/  F2FP.BF16.F32.PACK_AB R8, RZ, R8 ;  /* 0x00000008ff08723e */ /* 0x000fc400000010ff */
[----:B------:R-:W-:Y:S01]  /*17600*/  F2FP.BF16.F32.PACK_AB R3, RZ, R3 ;  /* 0x00000003ff03723e */ /* 0x000fe200000010ff */
[----:B------:R-:W-:Y:S01]  /*17610*/  @P5 STG.E.U16 desc[UR36][R4.64+0x1f0], R10 ;  /* 0x0001f00a04005986 */ /* 0x000fe2000c101524 */
[----:B0-----:R-:W-:Y:S01]  /*17620*/  PRMT R12, R8, 0x7610, R12 ;  /* 0x00007610080c7816 */ /* 0x001fe2000000000c */
[----:B------:R-:W-:Y:S01]  /*17630*/  @P4 IMAD.MOV.U32 R8, RZ, RZ, R6 ;  /* 0x000000ffff084224 */ /* 0x000fe200078e0006 */
[----:B------:R-:W-:Y:S01]  /*17640*/  PRMT R11, R3, 0x7610, R11 ;  /* 0x00007610030b7816 */ /* 0x000fe2000000000b */
[----:B------:R0:W-:Y:S01]  /*17650*/  @P3 STG.E.U16 desc[UR36][R4.64+0x1f2], R9 ;  /* 0x0001f20904003986 */ /* 0x0001e2000c101524 */
[----:B------:R-:W-:Y:S02]  /*17660*/  USHF.L.U32 UR12, UR8, 0x8, URZ ;  /* 0x00000008080c7899 */ /* 0x000fe4000800063f */
[----:B------:R-:W-:Y:S01]  /*17670*/  USHF.L.U64.HI UR11, UR8, 0x8, UR9 ;  /* 0x00000008080b7899 */ /* 0x000fe20008010209 */
[----:B0-----:R-:W-:-:S03]  /*17680*/  @P4 IMAD.MOV.U32 R9, RZ, RZ, R7 ;  /* 0x000000ffff094224 */ /* 0x001fc600078e0007 */
[----:B------:R-:W-:Y:S02]  /*17690*/  IMAD.U32 R3, RZ, RZ, UR12 ;  /* 0x0000000cff037e24 */ /* 0x000fe4000f8e00ff */
[----:B------:R0:W-:Y:S01]  /*176a0*/  @P4 STG.E.U16 desc[UR36][R8.64+0x1f0], R11 ;  /* 0x0001f00b08004986 */ /* 0x0001e2000c101524 */
[C---:B------:R-:W-:Y:S02]  /*176b0*/  ISETP.GT.AND P3, PT, R0.reuse, RZ, P1 ;  /* 0x000000ff0000720c */ /* 0x040fe40000f64270 */
[----:B------:R-:W-:Y:S01]  /*176c0*/  ISETP.GT.AND P4, PT, R0, 0x1, P1 ;  /* 0x000000010000780c */ /* 0x000fe20000f84270 */
[-C--:B------:R-:W-:Y:S01]  /*176d0*/  FMUL R24, R24, R2.reuse ;  /* 0x0000000218187220 */ /* 0x080fe20000400000 */
[----:B------:R-:W-:Y:S01]  /*176e0*/  FMUL R25, R25, R2 ;  /* 0x0000000219197220 */ /* 0x000fe20000400000 */
[----:B0-----:R-:W-:Y:S01]  /*176f0*/  @P2 MOV R8, R6 ;  /* 0x0000000600082202 */ /* 0x001fe20000000f00 */
[----:B------:R-:W-:Y:S02]  /*17700*/  @P2 IMAD.MOV.U32 R9, RZ, RZ, R7 ;  /* 0x000000ffff092224 */ /* 0x000fe400078e0007 */
[----:B------:R-:W-:-:S03]  /*17710*/  IMAD.U32 R7, RZ, RZ, UR11 ;  /* 0x0000000bff077e24 */ /* 0x000fc6000f8e00ff */
[----:B------:R0:W-:Y:S01]  /*17720*/  @P2 STG.E.U16 desc[UR36][R8.64+0x1f2], R12 ;  /* 0x0001f20c08002986 */ /* 0x0001e2000c101524 */
[C---:B------:R-:W-:Y:S02]  /*17730*/  IADD3 R6, P2, P6, R4.reuse, UR5, R3 ;  /* 0x0000000504067c10 */ /* 0x040fe4000fe5e003 */
[----:B------:R-:W-:Y:S02]  /*17740*/  IADD3 R4, P5, R4, UR12, RZ ;  /* 0x0000000c04047c10 */ /* 0x000fe4000ffbe0ff */
[C---:B------:R-:W-:Y:S02]  /*17750*/  IADD3.X R7, R5.reuse, UR4, R7, P2, P6 ;  /* 0x0000000405077c10 */ /* 0x040fe400097ec407 */
[----:B------:R-:W-:Y:S02]  /*17760*/  F2FP.BF16.F32.PACK_AB R24, RZ, R24 ;  /* 0x00000018ff18723e */ /* 0x000fe400000010ff */
[----:B------:R-:W-:Y:S02]  /*17770*/  IADD3.X R5, R5, UR11, RZ, P5, !PT ;  /* 0x0000000b05057c10 */ /* 0x000fe4000affe4ff */
[----:B------:R-:W-:-:S02]  /*17780*/  F2FP.BF16.F32.PACK_AB R25, RZ, R25 ;  /* 0x00000019ff19723e */ /* 0x000fc400000010ff */
[C---:B------:R-:W-:Y:S01]  /*17790*/  ISETP.GT.AND P2, PT, R0.reuse, RZ, P0 ;  /* 0x000000ff0000720c */ /* 0x040fe20000744270 */
[----:B------:R-:W-:Y:S01]  /*177a0*/  @P3 STG.E.U16 desc[UR36][R4.64], R24 ;  /* 0x0000001804003986 */ /* 0x000fe2000c101524 */
[----:B------:R-:W-:Y:S01]  /*177b0*/  ISETP.GT.AND P3, PT, R0, 0x1, P0 ;  /* 0x000000010000780c */ /* 0x000fe20000764270 */
[-C--:B------:R-:W-:Y:S02]  /*177c0*/  FMUL R26, R26, R2.reuse ;  /* 0x000000021a1a7220 */ /* 0x080fe40000400000 */
[----:B------:R-:W-:Y:S01]  /*177d0*/  @P4 STG.E.U16 desc[UR36][R4.64+0x2], R25 ;  /* 0x0000021904004986 */ /* 0x000fe2000c101524 */
[----:B------:R-:W-:Y:S01]  /*177e0*/  ISETP.GT.AND P4, PT, R0, 0x8, P1 ;  /* 0x000000080000780c */ /* 0x000fe20000f84270 */
[-C--:B------:R-:W-:Y:S01]  /*177f0*/  FMUL R27, R27, R2.reuse ;  /* 0x000000021b1b7220 */ /* 0x080fe20000400000 */
[----:B0-----:R-:W-:Y:S01]  /*17800*/  IADD3 R8, P5, R4, UR5, RZ ;  /* 0x0000000504087c10 */ /* 0x001fe2000ffbe0ff */
[----:B------:R-:W-:Y:S01]  /*17810*/  FMUL R28, R28, R2 ;  /* 0x000000021c1c7220 */ /* 0x000fe20000400000 */
[----:B------:R-:W-:-:S02]  /*17820*/  F2FP.BF16.F32.PACK_AB R26, RZ, R26 ;  /* 0x0000001aff1a723e */ /* 0x000fc400000010ff */
[----:B------:R-:W-:Y:S02]  /*17830*/  IADD3.X R9, R5, UR4, RZ, P5, !PT ;  /* 0x0000000405097c10 */ /* 0x000fe4000affe4ff */
[----:B------:R-:W-:Y:S02]  /*17840*/  F2FP.BF16.F32.PACK_AB R27, RZ, R27 ;  /* 0x0000001bff1b723e */ /* 0x000fe400000010ff */
[----:B------:R-:W-:Y:S01]  /*17850*/  F2FP.BF16.F32.PACK_AB R28, RZ, R28 ;  /* 0x0000001cff1c723e */ /* 0x000fe200000010ff */
[----:B------:R-:W-:Y:S01]  /*17860*/  @P2 STG.E.U16 desc[UR36][R8.64], R26 ;  /* 0x0000001a08002986 */ /* 0x000fe2000c101524 */
[C---:B------:R-:W-:Y:S02]  /*17870*/  ISETP.GT.AND P5, PT, R0.reuse, 0x9, P1 ;  /* 0x000000090000780c */ /* 0x040fe40000fa4270 */
[C---:B------:R-:W-:Y:S01]  /*17880*/  ISETP.GT.AND P2, PT, R0.reuse, 0x8, P0 ;  /* 0x000000080000780c */ /* 0x040fe20000744270 */
[----:B------:R-:W-:Y:S01]  /*17890*/  @P3 STG.E.U16 desc[UR36][R8.64+0x2], R27 ;  /* 0x0000021b08003986 */ /* 0x000fe2000c101524 */
[-C--:B------:R-:W-:Y:S01]  /*178a0*/  FMUL R29, R29, R2.reuse ;  /* 0x000000021d1d7220 */ /* 0x080fe20000400000 */
[----:B------:R-:W-:Y:S01]  /*178b0*/  ISETP.GT.AND P3, PT, R0, 0x9, P0 ;  /* 0x000000090000780c */ /* 0x000fe20000764270 */
[-C--:B------:R-:W-:Y:S01]  /*178c0*/  FMUL R30, R30, R2.reuse ;  /* 0x000000021e1e7220 */ /* 0x080fe20000400000 */
[----:B------:R-:W-:Y:S01]  /*178d0*/  @P4 STG.E.U16 desc[UR36][R4.64+0x10], R28 ;  /* 0x0000101c04004986 */ /* 0x000fe2000c101524 */
[----:B------:R-:W-:Y:S01]  /*178e0*/  ISETP.GT.AND P4, PT, R0, 0x10, P1 ;  /* 0x000000100000780c */ /* 0x000fe20000f84270 */
[-C--:B------:R-:W-:Y:S01]  /*178f0*/  FMUL R31, R31, R2.reuse ;  /* 0x000000021f1f7220 */ /* 0x080fe20000400000 */
[----:B------:R-:W-:Y:S01]  /*17900*/  IADD3 R10, P6, R4, UR5, RZ ;  /* 0x00000005040a7c10 */ /* 0x000fe2000ffde0ff */
[----:B------:R-:W-:Y:S01]  /*17910*/  FMUL R32, R32, R2 ;  /* 0x0000000220207220 */ /* 0x000fe20000400000 */
[----:B------:R-:W-:-:S02]  /*17920*/  F2FP.BF16.F32.PACK_AB R29, RZ, R29 ;  /* 0x0000001dff1d723e */ /* 0x000fc400000010ff */
[----:B------:R-:W-:Y:S02]  /*17930*/  F2FP.BF16.F32.PACK_AB R30, RZ, R30 ;  /* 0x0000001eff1e723e */ /* 0x000fe400000010ff */
[----:B------:R-:W-:Y:S02]  /*17940*/  IADD3.X R11, R5, UR4, RZ, P6, !PT ;  /* 0x00000004050b7c10 */ /* 0x000fe4000b7fe4ff */
[----:B------:R-:W-:Y:S01]  /*17950*/  F2FP.BF16.F32.PACK_AB R31, RZ, R31 ;  /* 0x0000001fff1f723e */ /* 0x000fe200000010ff */
[----:B------:R-:W-:Y:S01]  /*17960*/  @P5 STG.E.U16 desc[UR36][R4.64+0x12], R29 ;  /* 0x0000121d04005986 */ /* 0x000fe2000c101524 */
[----:B------:R-:W-:Y:S02]  /*17970*/  F2FP.BF16.F32.PACK_AB R32, RZ, R32 ;  /* 0x00000020ff20723e */ /* 0x000fe400000010ff */
[C---:B------:R-:W-:Y:S01]  /*17980*/  ISETP.GT.AND P5, PT, R0.reuse, 0x11, P1 ;  /* 0x000000110000780c */ /* 0x040fe20000fa4270 */
[----:B------:R-:W-:Y:S01]  /*17990*/  @P2 STG.E.U16 desc[UR36][R10.64+0x10], R30 ;  /* 0x0000101e0a002986 */ /* 0x000fe2000c101524 */
[----:B------:R-:W-:Y:S01]  /*179a0*/  ISETP.GT.AND P2, PT, R0, 0x10, P0 ;  /* 0x000000100000780c */ /* 0x000fe20000744270 */
[----:B------:R-:W-:-:S02]  /*179b0*/  FMUL R33, R33, R2 ;  /* 0x0000000221217220 */ /* 0x000fc40000400000 */
[----:B------:R-:W-:Y:S01]  /*179c0*/  @P3 STG.E.U16 desc[UR36][R6.64+0x12], R31 ;  /* 0x0000121f06003986 */ /* 0x000fe2000c101524 */
[----:B------:R-:W-:Y:S01]  /*179d0*/  ISETP.GT.AND P3, PT, R0, 0x11, P0 ;  /* 0x000000110000780c */ /* 0x000fe20000764270 */
[-C--:B------:R-:W-:Y:S02]  /*179e0*/  FMUL R34, R34, R2.reuse ;  /* 0x0000000222227220 */ /* 0x080fe40000400000 */
[----:B------:R-:W-:Y:S01]  /*179f0*/  @P4 STG.E.U16 desc[UR36][R4.64+0x20], R32 ;  /* 0x0000202004004986 */ /* 0x000fe2000c101524 */
[----:B------:R-:W-:Y:S01]  /*17a00*/  ISETP.GT.AND P4, PT, R0, 0x18, P1 ;  /* 0x000000180000780c */ /* 0x000fe20000f84270 */
[-C--:B------:R-:W-:Y:S01]  /*17a10*/  FMUL R35, R35, R2.reuse ;  /* 0x0000000223237220 */ /* 0x080fe20000400000 */
[----:B------:R-:W-:Y:S01]  /*17a20*/  FMUL R36, R36, R2 ;  /* 0x0000000224247220 */ /* 0x000fe20000400000 */
[----:B------:R-:W-:Y:S02]  /*17a30*/  F2FP.BF16.F32.PACK_AB R33, RZ, R33 ;  /* 0x00000021ff21723e */ /* 0x000fe400000010ff */
[----:B------:R-:W-:-:S02]  /*17a40*/  F2FP.BF16.F32.PACK_AB R34, RZ, R34 ;  /* 0x00000022ff22723e */ /* 0x000fc400000010ff */
[----:B------:R-:W-:Y:S01]  /*17a50*/  F2FP.BF16.F32.PACK_AB R35, RZ, R35 ;  /* 0x00000023ff23723e */ /* 0x000fe200000010ff */
[----:B------:R-:W-:Y:S01]  /*17a60*/  @P5 STG.E.U16 desc[UR36][R4.64+0x22], R33 ;  /* 0x0000222104005986 */ /* 0x000fe2000c101524 */
[----:B------:R-:W-:Y:S02]  /*17a70*/  F2FP.BF16.F32.PACK_AB R36, RZ, R36 ;  /* 0x00000024ff24723e */ /* 0x000fe400000010ff */
[C---:B------:R-:W-:Y:S01]  /*17a80*/  ISETP.GT.AND P5, PT, R0.reuse, 0x19, P1 ;  /* 0x000000190000780c */ /* 0x040fe20000fa4270 */
[----:B------:R-:W-:Y:S01]  /*17a90*/  @P2 STG.E.U16 desc[UR36][R6.64+0x20], R34 ;  /* 0x0000202206002986 */ /* 0x000fe2000c101524 */
[C---:B------:R-:W-:Y:S01]  /*17aa0*/  ISETP.GT.AND P2, PT, R0.reuse, 0x18, P0 ;  /* 0x000000180000780c */ /* 0x040fe20000744270 */
[-C--:B------:R-:W-:Y:S02]  /*17ab0*/  FMUL R37, R37, R2.reuse ;  /* 0x0000000225257220 */ /* 0x080fe40000400000 */
[----:B------:R-:W-:Y:S01]  /*17ac0*/  @P3 STG.E.U16 desc[UR36][R6.64+0x22], R35 ;  /* 0x0000222306003986 */ /* 0x000fe2000c101524 */
[----:B------:R-:W-:Y:S01]  /*17ad0*/  ISETP.GT.AND P3, PT, R0, 0x19, P0 ;  /* 0x000000190000780c */ /* 0x000fe20000764270 */
[----:B------:R-:W-:-:S02]  /*17ae0*/  FMUL R38, R38, R2 ;  /* 0x0000000226267220 */ /* 0x000fc40000400000 */
[----:B------:R-:W-:Y:S01]  /*17af0*/  @P4 STG.E.U16 desc[UR36][R4.64+0x30], R36 ;  /* 0x0000302404004986 */ /* 0x000fe2000c101524 */
[----:B------:R-:W-:Y:S01]  /*17b00*/  ISETP.GT.AND P4, PT, R0, 0x20, P1 ;  /* 0x000000200000780c */ /* 0x000fe20000f84270 */
[-C--:B------:R-:W-:Y:S01]  /*17b10*/  FMUL R39, R39, R2.reuse ;  /* 0x0000000227277220 */ /* 0x080fe20000400000 */
[----:B------:R-:W-:Y:S01]  /*17b20*/  FMUL R40, R40, R2 ;  /* 0x0000000228287220 */ /* 0x000fe20000400000 */
[----:B------:R-:W-:Y:S02]  /*17b30*/  F2FP.BF16.F32.PACK_AB R37, RZ, R37 ;  /* 0x00000025ff25723e */ /* 0x000fe400000010ff */
[----:B------:R-:W-:Y:S02]  /*17b40*/  F2FP.BF16.F32.PACK_AB R38, RZ, R38 ;  /* 0x00000026ff26723e */ /* 0x000fe400000010ff */
[----:B------:R-:W-:Y:S01]  /*17b50*/  F2FP.BF16.F32.PACK_AB R39, RZ, R39 ;  /* 0x00000027ff27723e */ /* 0x000fe200000010ff */
[----:B------:R-:W-:Y:S01]  /*17b60*/  @P5 STG.E.U16 desc[UR36][R4.64+0x32], R37 ;  /* 0x0000322504005986 */ /* 0x000fe2000c101524 */
[----:B------:R-:W-:-:S02]  /*17b70*/  F2FP.BF16.F32.PACK_AB R40, RZ, R40 ;  /* 0x00000028ff28723e */ /* 0x000fc400000010ff */
[C---:B------:R-:W-:Y:S01]  /*17b80*/  ISETP.GT.AND P5, PT, R0.reuse, 0x21, P1 ;  /* 0x000000210000780c */ /* 0x040fe20000fa4270 */
[----:B------:R-:W-:Y:S01]  /*17b90*/  @P2 STG.E.U16 desc[UR36][R6.64+0x30], R38 ;  /* 0x0000302606002986 */ /* 0x000fe2000c101524 */
[C---:B------:R-:W-:Y:S01]  /*17ba0*/  ISETP.GT.AND P2, PT, R0.reuse, 0x20, P0 ;  /* 0x000000200000780c */ /* 0x040fe20000744270 */
[-C--:B------:R-:W-:Y:S02]  /*17bb0*/  FMUL R41, R41, R2.reuse ;  /* 0x0000000229297220 */ /* 0x080fe40000400000 */
[----:B------:R-:W-:Y:S01]  /*17bc0*/  @P3 STG.E.U16 desc[UR36][R6.64+0x32], R39 ;  /* 0x0000322706003986 */ /* 0x000fe2000c101524 */
[----:B------:R-:W-:Y:S01]  /*17bd0*/  ISETP.GT.AND P3, PT, R0, 0x21, P0 ;  /* 0x000000210000780c */ /* 0x000fe20000764270 */
[-C--:B------:R-:W-:Y:S02]  /*17be0*/  FMUL R42, R42, R2.reuse ;  /* 0x000000022a2a7220 */ /* 0x080fe40000400000 */
[----:B------:R-:W-:Y:S01]  /*17bf0*/  @P4 STG.E.U16 desc[UR36][R4.64+0x40], R40 ;  /* 0x0000402804004986 */ /* 0x000fe2000c101524 */
[----:B------:R-:W-:Y:S01]  /*17c00*/  ISETP.GT.AND P4, PT, R0, 0x28, P1 ;  /* 0x000000280000780c */ /* 0x000fe20000f84270 */
[-C--:B------:R-:W-:Y:S01]  /*17c10*/  FMUL R43, R43, R2.reuse ;  /* 0x000000022b2b7220 */ /* 0x080fe20000400000 */
[----:B------:R-:W-:Y:S01]  /*17c20*/  FMUL R44, R44, R2 ;  /* 0x000000022c2c7220 */ /* 0x000fe20000400000 */
[----:B------:R-:W-:-:S02]  /*17c30*/  F2FP.BF16.F32.PACK_AB R41, RZ, R41 ;  /* 0x00000029ff29723e */ /* 0x000fc400000010ff */
[----:B------:R-:W-:Y:S02]  /*17c40*/  F2FP.BF16.F32.PACK_AB R42, RZ, R42 ;  /* 0x0000002aff2a723e */ /* 0x000fe400000010ff */
        /* <DEDUP_REMOVED lines=357> */
[----:B------:R-:W-:Y:S01]  /*192a0*/  ISETP.GT.AND P2, PT, R0, 0xd8, P0 ;  /* 0x000000d80000780c */ /* 0x000fe20000744270 */
[-C--:B------:R-:W-:Y:S02]  /*192b0*/  FMUL R133, R133, R2.reuse ;  /* 0x0000000285857220 */ /* 0x080fe40000400000 */
[----:B------:R-:W-:Y:S01]  /*192c0*/  @P3 STG.E.U16 desc[UR36][R6.64+0x1a2], R131 ;  /* 0x0001a28306003986 */ /* 0x000fe2000c101524 */
[----:B------:R-:W-:-:S03]  /*192d0*/  FMUL R134, R134, R2 ;  /* 0x0000000286867220 */ /* 0x000fc60000400000 */
[----:B------:R-:W-:Y:S01]  /*192e0*/  @P4 STG.E.U16 desc[UR36][R4.64+0x1b0], R132 ;  /* 0x0001b08404004986 */ /* 0x000fe2000c101524 */
[C---:B------:R-:W-:Y:S01]  /*192f0*/  ISETP.GT.AND P4, PT, R0.reuse, 0xd9, P0 ;  /* 0x000000d90000780c */ /* 0x040fe20000784270 */
[----:B------:R-:W-:Y:S01]  /*19300*/  FMUL R135, R135, R2 ;  /* 0x0000000287877220 */ /* 0x000fe20000400000 */
[----:B------:R-:W-:Y:S02]  /*19310*/  F2FP.BF16.F32.PACK_AB R133, RZ, R133 ;  /* 0x00000085ff85723e */ /* 0x000fe400000010ff */
[----:B------:R-:W-:Y:S02]  /*19320*/  F2FP.BF16.F32.PACK_AB R134, RZ, R134 ;  /* 0x00000086ff86723e */ /* 0x000fe400000010ff */
[----:B------:R-:W-:Y:S01]  /*19330*/  F2FP.BF16.F32.PACK_AB R135, RZ, R135 ;  /* 0x00000087ff87723e */ /* 0x000fe200000010ff */
[----:B------:R-:W-:Y:S01]  /*19340*/  @P5 STG.E.U16 desc[UR36][R4.64+0x1b2], R133 ;  /* 0x0001b28504005986 */ /* 0x000fe2000c101524 */
[----:B------:R-:W-:-:S03]  /*19350*/  ISETP.GT.AND P5, PT, R0, 0xe0, P1 ;  /* 0x000000e00000780c */ /* 0x000fc60000fa4270 */
[----:B------:R-:W-:Y:S01]  /*19360*/  @P2 STG.E.U16 desc[UR36][R6.64+0x1b0], R134 ;  /* 0x0001b08606002986 */ /* 0x000fe2000c101524 */
[----:B------:R-:W-:Y:S01]  /*19370*/  ISETP.GT.AND P2, PT, R0, 0xe1, P1 ;  /* 0x000000e10000780c */ /* 0x000fe20000f44270 */
[-C--:B------:R-:W-:Y:S01]  /*19380*/  FMUL R136, R136, R2.reuse ;  /* 0x0000000288887220 */ /* 0x080fe20000400000 */
[C---:B------:R-:W-:Y:S01]  /*19390*/  ISETP.GT.AND P3, PT, R0.reuse, 0xe0, P0 ;  /* 0x000000e00000780c */ /* 0x040fe20000764270 */
[----:B------:R-:W-:Y:S01]  /*193a0*/  @P4 STG.E.U16 desc[UR36][R6.64+0x1b2], R135 ;  /* 0x0001b28706004986 */ /* 0x000fe2000c101524 */
[-C--:B------:R-:W-:Y:S01]  /*193b0*/  FMUL R137, R137, R2.reuse ;  /* 0x0000000289897220 */ /* 0x080fe20000400000 */
[----:B------:R-:W-:Y:S01]  /*193c0*/  ISETP.GT.AND P4, PT, R0, 0xe1, P0 ;  /* 0x000000e10000780c */ /* 0x000fe20000784270 */
[-C--:B------:R-:W-:Y:S01]  /*193d0*/  FMUL R138, R138, R2.reuse ;  /* 0x000000028a8a7220 */ /* 0x080fe20000400000 */
[----:B------:R-:W-:Y:S01]  /*193e0*/  FMUL R139, R139, R2 ;  /* 0x000000028b8b7220 */ /* 0x000fe20000400000 */
[----:B------:R-:W-:Y:S02]  /*193f0*/  F2FP.BF16.F32.PACK_AB R136, RZ, R136 ;  /* 0x00000088ff88723e */ /* 0x000fe400000010ff */
[----:B------:R-:W-:-:S02]  /*19400*/  F2FP.BF16.F32.PACK_AB R137, RZ, R137 ;  /* 0x00000089ff89723e */ /* 0x000fc400000010ff */
[----:B------:R-:W-:Y:S02]  /*19410*/  F2FP.BF16.F32.PACK_AB R138, RZ, R138 ;  /* 0x0000008aff8a723e */ /* 0x000fe400000010ff */
[----:B------:R-:W-:Y:S01]  /*19420*/  F2FP.BF16.F32.PACK_AB R139, RZ, R139 ;  /* 0x0000008bff8b723e */ /* 0x000fe200000010ff */
[----:B------:R-:W-:Y:S01]  /*19430*/  @P5 STG.E.U16 desc[UR36][R4.64+0x1c0], R136 ;  /* 0x0001c08804005986 */ /* 0x000fe2000c101524 */
[----:B------:R-:W-:-:S03]  /*19440*/  ISETP.GT.AND P5, PT, R0, 0xe9, P1 ;  /* 0x000000e90000780c */ /* 0x000fc60000fa4270 */
[----:B------:R-:W-:Y:S01]  /*19450*/  @P2 STG.E.U16 desc[UR36][R4.64+0x1c2], R137 ;  /* 0x0001c28904002986 */ /* 0x000fe2000c101524 */
[C---:B------:R-:W-:Y:S02]  /*19460*/  ISETP.GT.AND P2, PT, R0.reuse, 0xe8, P1 ;  /* 0x000000e80000780c */ /* 0x040fe40000f44270 */
[C---:B------:R-:W-:Y:S01]  /*19470*/  ISETP.GT.AND P6, PT, R0.reuse, 0xe8, P0 ;  /* 0x000000e80000780c */ /* 0x040fe200007c4270 */
[----:B------:R-:W-:Y:S01]  /*19480*/  @P3 STG.E.U16 desc[UR36][R6.64+0x1c0], R138 ;  /* 0x0001c08a06003986 */ /* 0x000fe2000c101524 */
[----:B------:R-:W-:Y:S01]  /*19490*/  ISETP.GT.AND P3, PT, R0, 0xe9, P0 ;  /* 0x000000e90000780c */ /* 0x000fe20000764270 */
[-C--:B------:R-:W-:Y:S01]  /*194a0*/  FMUL R140, R140, R2.reuse ;  /* 0x000000028c8c7220 */ /* 0x080fe20000400000 */
[-C--:B------:R-:W-:Y:S01]  /*194b0*/  FMUL R141, R141, R2.reuse ;  /* 0x000000028d8d7220 */ /* 0x080fe20000400000 */
[----:B------:R-:W-:Y:S01]  /*194c0*/  @P4 STG.E.U16 desc[UR36][R6.64+0x1c2], R139 ;  /* 0x0001c28b06004986 */ /* 0x000fe2000c101524 */
[----:B------:R-:W-:Y:S01]  /*194d0*/  ISETP.GT.AND P4, PT, R0, 0xf0, P1 ;  /* 0x000000f00000780c */ /* 0x000fe20000f84270 */
[-C--:B------:R-:W-:Y:S01]  /*194e0*/  FMUL R142, R142, R2.reuse ;  /* 0x000000028e8e7220 */ /* 0x080fe20000400000 */
[-C--:B------:R-:W-:Y:S01]  /*194f0*/  FMUL R143, R143, R2.reuse ;  /* 0x000000028f8f7220 */ /* 0x080fe20000400000 */
[----:B------:R-:W-:Y:S01]  /*19500*/  FMUL R144, R144, R2 ;  /* 0x0000000290907220 */ /* 0x000fe20000400000 */
[----:B------:R-:W-:-:S02]  /*19510*/  F2FP.BF16.F32.PACK_AB R140, RZ, R140 ;  /* 0x0000008cff8c723e */ /* 0x000fc400000010ff */
[----:B------:R-:W-:Y:S02]  /*19520*/  F2FP.BF16.F32.PACK_AB R141, RZ, R141 ;  /* 0x0000008dff8d723e */ /* 0x000fe400000010ff */
[----:B------:R-:W-:Y:S02]  /*19530*/  F2FP.BF16.F32.PACK_AB R142, RZ, R142 ;  /* 0x0000008eff8e723e */ /* 0x000fe400000010ff */
[----:B------:R-:W-:Y:S02]  /*19540*/  F2FP.BF16.F32.PACK_AB R143, RZ, R143 ;  /* 0x0000008fff8f723e */ /* 0x000fe400000010ff */
[----:B------:R-:W-:Y:S01]  /*19550*/  F2FP.BF16.F32.PACK_AB R144, RZ, R144 ;  /* 0x00000090ff90723e */ /* 0x000fe200000010ff */
[----:B------:R-:W-:Y:S01]  /*19560*/  @P2 STG.E.U16 desc[UR36][R4.64+0x1d0], R140 ;  /* 0x0001d08c04002986 */ /* 0x000fe2000c101524 */
[----:B------:R-:W-:-:S03]  /*19570*/  ISETP.GT.AND P2, PT, R0, 0xf1, P1 ;  /* 0x000000f10000780c */ /* 0x000fc60000f44270 */
[----:B------:R-:W-:Y:S01]  /*19580*/  @P5 STG.E.U16 desc[UR36][R4.64+0x1d2], R141 ;  /* 0x0001d28d04005986 */ /* 0x000fe2000c101524 */
[----:B------:R-:W-:-:S03]  /*19590*/  ISETP.GT.AND P5, PT, R0, 0xf0, P0 ;  /* 0x000000f00000780c */ /* 0x000fc600007a4270 */
[----:B------:R-:W-:Y:S01]  /*195a0*/  @P6 STG.E.U16 desc[UR36][R6.64+0x1d0], R142 ;  /* 0x0001d08e06006986 */ /* 0x000fe2000c101524 */
[----:B------:R-:W-:-:S03]  /*195b0*/  FMUL R145, R145, R2 ;  /* 0x0000000291917220 */ /* 0x000fc60000400000 */
[----:B------:R-:W-:Y:S01]  /*195c0*/  @P3 STG.E.U16 desc[UR36][R6.64+0x1d2], R143 ;  /* 0x0001d28f06003986 */ /* 0x000fe2000c101524 */
[----:B------:R-:W-:-:S03]  /*195d0*/  ISETP.GT.AND P3, PT, R0, 0xf8, P1 ;  /* 0x000000f80000780c */ /* 0x000fc60000f64270 */
[----:B------:R-:W-:Y:S01]  /*195e0*/  @P4 STG.E.U16 desc[UR36][R4.64+0x1e0], R144 ;  /* 0x0001e09004004986 */ /* 0x000fe2000c101524 */
[----:B------:R-:W-:Y:S01]  /*195f0*/  ISETP.GT.AND P4, PT, R0, 0xf1, P0 ;  /* 0x000000f10000780c */ /* 0x000fe20000784270 */
[-C--:B------:R-:W-:Y:S01]  /*19600*/  FMUL R146, R146, R2.reuse ;  /* 0x0000000292927220 */ /* 0x080fe20000400000 */
[C---:B------:R-:W-:Y:S01]  /*19610*/  ISETP.GT.AND P1, PT, R0.reuse, 0xf9, P1 ;  /* 0x000000f90000780c */ /* 0x040fe20000f24270 */
[-C--:B------:R-:W-:Y:S01]  /*19620*/  FMUL R147, R147, R2.reuse ;  /* 0x0000000293937220 */ /* 0x080fe20000400000 */
[----:B------:R-:W-:Y:S01]  /*19630*/  ISETP.GT.AND P6, PT, R0, 0xf8, P0 ;  /* 0x000000f80000780c */ /* 0x000fe200007c4270 */
[-C--:B------:R-:W-:Y:S01]  /*19640*/  FMUL R148, R148, R2.reuse ;  /* 0x0000000294947220 */ /* 0x080fe20000400000 */
[----:B------:R-:W-:Y:S01]  /*19650*/  FMUL R149, R149, R2 ;  /* 0x0000000295957220 */ /* 0x000fe20000400000 */
[----:B------:R-:W-:Y:S02]  /*19660*/  F2FP.BF16.F32.PACK_AB R145, RZ, R145 ;  /* 0x00000091ff91723e */ /* 0x000fe400000010ff */
[----:B------:R-:W-:-:S02]  /*19670*/  F2FP.BF16.F32.PACK_AB R146, RZ, R146 ;  /* 0x00000092ff92723e */ /* 0x000fc400000010ff */
[----:B------:R-:W-:Y:S02]  /*19680*/  ISETP.GT.AND P0, PT, R0, 0xf9, P0 ;  /* 0x000000f90000780c */ /* 0x000fe40000704270 */
[----:B------:R-:W-:Y:S01]  /*19690*/  F2FP.BF16.F32.PACK_AB R147, RZ, R147 ;  /* 0x00000093ff93723e */ /* 0x000fe200000010ff */
[----:B------:R-:W-:Y:S01]  /*196a0*/  FMUL R150, R150, R2 ;  /* 0x0000000296967220 */ /* 0x000fe20000400000 */
[----:B------:R-:W-:Y:S02]  /*196b0*/  F2FP.BF16.F32.PACK_AB R148, RZ, R148 ;  /* 0x00000094ff94723e */ /* 0x000fe400000010ff */
[----:B------:R-:W-:Y:S01]  /*196c0*/  F2FP.BF16.F32.PACK_AB R149, RZ, R149 ;  /* 0x00000095ff95723e */ /* 0x000fe200000010ff */
[----:B------:R-:W-:Y:S01]  /*196d0*/  FMUL R151, R151, R2 ;  /* 0x0000000297977220 */ /* 0x000fe20000400000 */
[----:B------:R-:W-:Y:S01]  /*196e0*/  @P2 STG.E.U16 desc[UR36][R4.64+0x1e2], R145 ;  /* 0x0001e29104002986 */ /* 0x000fe2000c101524 */
[----:B------:R-:W-:-:S03]  /*196f0*/  F2FP.BF16.F32.PACK_AB R150, RZ, R150 ;  /* 0x00000096ff96723e */ /* 0x000fc600000010ff */
[----:B------:R-:W-:Y:S01]  /*19700*/  @P5 STG.E.U16 desc[UR36][R6.64+0x1e0], R146 ;  /* 0x0001e09206005986 */ /* 0x000fe2000c101524 */
[----:B------:R-:W-:-:S03]  /*19710*/  F2FP.BF16.F32.PACK_AB R151, RZ, R151 ;  /* 0x00000097ff97723e */ /* 0x000fc600000010ff */
[----:B------:R-:W-:Y:S04]  /*19720*/  @P4 STG.E.U16 desc[UR36][R6.64+0x1e2], R147 ;  /* 0x0001e29306004986 */ /* 0x000fe8000c101524 */
[----:B------:R-:W-:Y:S04]  /*19730*/  @P3 STG.E.U16 desc[UR36][R4.64+0x1f0], R148 ;  /* 0x0001f09404003986 */ /* 0x000fe8000c101524 */
[----:B------:R0:W-:Y:S02]  /*19740*/  @P1 STG.E.U16 desc[UR36][R4.64+0x1f2], R149 ;  /* 0x0001f29504001986 */ /* 0x0001e4000c101524 */
[----:B0-----:R-:W-:Y:S01]  /*19750*/  @P6 IMAD.MOV.U32 R4, RZ, RZ, R6 ;  /* 0x000000ffff046224 */ /* 0x001fe200078e0006 */
[----:B------:R-:W-:-:S05]  /*19760*/  @P6 MOV R5, R7 ;  /* 0x0000000700056202 */ /* 0x000fca0000000f00 */
[----:B------:R0:W-:Y:S04]  /*19770*/  @P6 STG.E.U16 desc[UR36][R4.64+0x1f0], R150 ;  /* 0x0001f09604006986 */ /* 0x0001e8000c101524 */
[----:B------:R0:W-:Y:S02]  /*19780*/  @P0 STG.E.U16 desc[UR36][R6.64+0x1f2], R151 ;  /* 0x0001f29706000986 */ /* 0x0001e4000c101524 */
.L_x_536:
[----:B------:R-:W-:Y:S05]  /*19790*/  BSYNC B0 ;  /* 0x0000000000007941 */ /* 0x000fea0003800000 */
.L_x_28:
[----:B0-----:R-:W2:Y:S04]  /*197a0*/  LDL.LU R5, [R1+0x200] ;  /* 0x0002000001057983 */ /* 0x001ea80000300800 */
[----:B------:R-:W2:Y:S01]  /*197b0*/  LDL.LU R4, [R1+0x204] ;  /* 0x0002040001047983 */ /* 0x000ea20000300800 */
[----:B------:R-:W-:Y:S01]  /*197c0*/  ULDC UR4, c[0x0][0xc] ;  /* 0x0000030000047ab9 */ /* 0x000fe20000000800 */
[----:B------:R-:W-:Y:S01]  /*197d0*/  ULDC UR5, c[0x0][0x10] ;  /* 0x0000040000057ab9 */ /* 0x000fe20000000800 */
[----:B-----5:R-:W2:Y:S01]  /*197e0*/  LDC R3, c[0x0][0x14] ;  /* 0x00000500ff037b82 */ /* 0x020ea20000000800 */
[----:B------:R-:W-:Y:S01]  /*197f0*/  UIMAD.WIDE.U32 UR4, UR4, UR5, URZ ;  /* 0x00000005040472a5 */ /* 0x000fe2000f8e003f */
[----:B----4-:R-:W-:Y:S01]  /*19800*/  PRMT R0, RZ, 0x7610, R0 ;  /* 0x00007610ff007816 */ /* 0x010fe20000000000 */
[----:B------:R-:W-:Y:S01]  /*19810*/  UMOV UR42, 0xffffffff ;  /* 0xffffffff002a7882 */ /* 0x000fe20000000000 */
[----:B------:R-:W-:-:S03]  /*19820*/  UMOV UR43, 0xffffffff ;  /* 0xffffffff002b7882 */ /* 0x000fc60000000000 */
[----:B--2---:R-:W-:-:S04]  /*19830*/  IMAD.WIDE.U32 R4, R3, UR4, R4 ;  /* 0x0000000403047c25 */ /* 0x004fc8000f8e0004 */
[----:B------:R-:W-:Y:S01]  /*19840*/  IMAD R3, R3, UR5, RZ ;  /* 0x0000000503037c24 */ /* 0x000fe2000f8e02ff */
[----:B------:R-:W-:Y:S01]  /*19850*/  ULDC.64 UR4, c[0x0][0x650] ;  /* 0x0001940000047ab9 */ /* 0x000fe20000000a00 */
[----:B------:R-:W-:Y:S01]  /*19860*/  IMAD.MOV.U32 R7, RZ, RZ, R4 ;  /* 0x000000ffff077224 */ /* 0x000fe200078e0004 */
[----:B------:R-:W-:Y:S01]  /*19870*/  ISETP.GE.U32.AND P0, PT, R4, UR4, PT ;  /* 0x0000000404007c0c */ /* 0x000fe2000bf06070 */
[----:B------:R-:W-:-:S05]  /*19880*/  IMAD.IADD R6, R5, 0x1, R3 ;  /* 0x0000000105067824 */ /* 0x000fca00078e0203 */
[----:B------:R0:W-:Y:S01]  /*19890*/  STL [R1+0x200], R6 ;  /* 0x0002000601007387 */ /* 0x0001e20000100800 */
[----:B------:R-:W-:-:S03]  /*198a0*/  ISETP.GE.U32.AND.EX P0, PT, R6, UR5, PT, P0 ;  /* 0x0000000506007c0c */ /* 0x000fc6000bf06100 */
[----:B------:R0:W-:Y:S10]  /*198b0*/  STL [R1+0x204], R7 ;  /* 0x0002040701007387 */ /* 0x0001f40000100800 */
[----:B0-----:R-:W-:Y:S05]  /*198c0*/  @P0 BRA `(.L_x_537) ;  /* 0x0000000400880947 */ /* 0x001fea0003800000 */
[----:B------:R-:W0:Y:S01]  /*198d0*/  S2UR UR6, SR_CTAID.X ;  /* 0x00000000000679c3 */ /* 0x000e220000002500 */
[----:B------:R-:W-:Y:S01]  /*198e0*/  ULDC.64 UR12, c[0x0][0x628] ;  /* 0x00018a00000c7ab9 */ /* 0x000fe20000000a00 */
[----:B------:R-:W-:Y:S01]  /*198f0*/  ULDC UR4, c[0x0][0x150] ;  /* 0x0000540000047ab9 */ /* 0x000fe20000000800 */
[----:B------:R-:W-:Y:S01]  /*19900*/  ISETP.NE.U32.AND P0, PT, RZ, UR12, PT ;  /* 0x0000000cff007c0c */ /* 0x000fe2000bf05070 */
[----:B------:R-:W-:Y:S01]  /*19910*/  ULDC UR15, c[0x0][0x630] ;  /* 0x00018c00000f7ab9 */ /* 0x000fe20000000800 */
[C---:B------:R-:W-:Y:S01]  /*19920*/  R2UR UR16, R7.reuse ;  /* 0x00000000071072ca */ /* 0x040fe200000e0000 */
[----:B------:R-:W-:Y:S01]  /*19930*/  ULDC UR19, c[0x0][0x154] ;  /* 0x0000550000137ab9 */ /* 0x000fe20000000800 */
[----:B------:R-:W-:Y:S01]  /*19940*/  ISETP.NE.AND.EX P0, PT, RZ, UR13, PT, P0 ;  /* 0x0000000dff007c0c */ /* 0x000fe2000bf05300 */
[----:B------:R-:W2:Y:S01]  /*19950*/  S2UR UR18, SR_CTAID.Y ;  /* 0x00000000001279c3 */ /* 0x000ea20000002600 */
[----:B------:R-:W-:Y:S02]  /*19960*/  R2UR UR17, R6 ;  /* 0x00000000061172ca */ /* 0x000fe400000e0000 */
[----:B------:R-:W-:-:S02]  /*19970*/  R2UR UR10, R7 ;  /* 0x00000000070a72ca */ /* 0x000fc400000e0000 */
[----:B------:R-:W-:Y:S02]  /*19980*/  R2UR UR11, R6 ;  /* 0x00000000060b72ca */ /* 0x000fe400000e0000 */
[----:B0-----:R-:W-:-:S05]  /*19990*/  I2FP.F32.U32 R0, UR6 ;  /* 0x0000000600007c45 */ /* 0x001fca0008201000 */
[----:B------:R-:W-:-:S04]  /*199a0*/  FMUL R0, R0, UR4 ;  /* 0x0000000400007c20 */ /* 0x000fc80008400000 */
[----:B------:R0:W4:Y:S01]  /*199b0*/  F2I.U32.TRUNC.NTZ R3, R0 ;  /* 0x0000000000037305 */ /* 0x000122000020f000 */
[----:B--2---:R-:W-:Y:S05]  /*199c0*/  @!P0 BRA `(.L_x_538) ;  /* 0x0000000000308947 */ /* 0x004fea0003800000 */
        /* <DEDUP_REMOVED lines=12> */
.L_x_538:
[----:B------:R-:W-:Y:S01]  /*19a90*/  USHF.R.U64 UR43, UR10, UR15, UR11 ;  /* 0x0000000f0a2b7299 */ /* 0x000fe2000800120b */
[----:B0-----:R-:W-:Y:S01]  /*19aa0*/  I2FP.F32.U32 R0, UR18 ;  /* 0x0000001200007c45 */ /* 0x001fe20008201000 */
[----:B------:R-:W-:Y:S02]  /*19ab0*/  USHF.R.U32.HI UR4, URZ, UR15, UR11 ;  /* 0x0000000f3f047299 */ /* 0x000fe4000801160b */
        /* <DEDUP_REMOVED lines=8> */
[----:B------:R-:W-:Y:S01]  /*19b40*/  UIMAD.WIDE.U32 UR8, UR10, UR12, UR8 ;  /* 0x0000000c0a0872a5 */ /* 0x000fe2000f8e0008 */
[----:B----4-:R-:W-:Y:S01]  /*19b50*/  R2UR UR12, R3 ;  /* 0x00000000030c72ca */ /* 0x010fe200000e0000 */
[----:B------:R-:W-:Y:S01]  /*19b60*/  UIMAD UR10, UR10, UR13, UR4 ;  /* 0x0000000d0a0a72a4 */ /* 0x000fe2000f8e0204 */
[----:B------:R-:W-:Y:S01]  /*19b70*/  ULDC UR11, c[0x0][0x618] ;  /* 0x00018600000b7ab9 */ /* 0x000fe20000000800 */
[----:B------:R-:W-:Y:S02]  /*19b80*/  ULDC UR21, c[0x0][0x658] ;  /* 0x0001960000157ab9 */ /* 0x000fe40000000800 */
[----:B------:R-:W-:Y:S01]  /*19b90*/  UIADD3 UR9, UR9, UR10, URZ ;  /* 0x0000000a09097290 */ /* 0x000fe2000fffe03f */
[----:B------:R-:W-:Y:S01]  /*19ba0*/  UMOV UR15, 0xffffffff ;  /* 0xffffffff000f7882 */ /* 0x000fe20000000000 */
[----:B------:R-:W-:Y:S01]  /*19bb0*/  ULDC.64 UR4, c[0x0][0x640] ;  /* 0x0001900000047ab9 */ /* 0x000fe20000000a00 */
[----:B------:R-:W-:Y:S01]  /*19bc0*/  USHF.L.U32 UR15, UR15, UR21, URZ ;  /* 0x000000150f0f7299 */ /* 0x000fe2000800063f */
[----:B------:R-:W-:Y:S01]  /*19bd0*/  ISETP.NE.U32.AND P0, PT, RZ, UR4, PT ;  /* 0x00000004ff007c0c */ /* 0x000fe2000bf05070 */
[----:B------:R-:W-:-:S02]  /*19be0*/  USHF.R.U64 UR16, UR8, UR11, UR9 ;  /* 0x0000000b08107299 */ /* 0x000fc40008001209 */
[----:B------:R-:W-:Y:S01]  /*19bf0*/  USHF.R.U32.HI UR8, URZ, UR11, UR9 ;  /* 0x0000000b3f087299 */ /* 0x000fe20008011609 */
[----:B0-----:R-:W-:Y:S01]  /*19c00*/  R2UR UR14, R0 ;  /* 0x00000000000e72ca */ /* 0x001fe200000e0000 */
[----:B------:R-:W-:Y:S01]  /*19c10*/  ULDC UR17, c[0x0][0x608] ;  /* 0x0001820000117ab9 */ /* 0x000fe20000000800 */
[----:B------:R-:W-:Y:S01]  /*19c20*/  ULOP3.LUT UR41, URZ, UR15, URZ, 0x33, !UPT ;  /* 0x0000000f3f297292 */ /* 0x000fe2000f8e333f */
[----:B------:R-:W-:Y:S01]  /*19c30*/  ISETP.NE.AND.EX P0, PT, RZ, UR5, PT, P0 ;  /* 0x00000005ff007c0c */ /* 0x000fe2000bf05300 */
[----:B------:R-:W-:Y:S02]  /*19c40*/  USHF.R.U64 UR15, UR16, UR17, UR8 ;  /* 0x00000011100f7299 */ /* 0x000fe40008001208 */
[----:B------:R-:W-:Y:S02]  /*19c50*/  USHF.R.U32.HI UR8, URZ, UR17, UR8 ;  /* 0x000000113f087299 */ /* 0x000fe40008011608 */
[----:B------:R-:W-:Y:S02]  /*19c60*/  UIADD3 UR12, -UR12, URZ, URZ ;  /* 0x0000003f0c0c7290 */ /* 0x000fe4000fffe13f */
[----:B------:R-:W-:Y:S01]  /*19c70*/  USHF.R.U64 UR17, UR15, UR21, UR8 ;  /* 0x000000150f117299 */ /* 0x000fe20008001208 */
[----:B------:R-:W-:Y:S01]  /*19c80*/  UMOV UR19, 0x1 ;  /* 0x0000000100137882 */ /* 0x000fe20000000000 */
[----:B------:R-:W-:Y:S01]  /*19c90*/  ULDC UR13, c[0x0][0x144] ;  /* 0x00005100000d7ab9 */ /* 0x000fe20000000800 */
[----:B------:R-:W-:Y:S01]  /*19ca0*/  ULDC UR7, c[0x0][0x600] ;  /* 0x0001800000077ab9 */ /* 0x000fe20000000800 */
[----:B------:R-:W-:-:S02]  /*19cb0*/  USHF.L.U32 UR24, UR19, UR21, URZ ;  /* 0x0000001513187299 */ /* 0x000fc4000800063f */
[----:B------:R-:W-:Y:S02]  /*19cc0*/  USHF.R.U32.HI UR8, URZ, UR21, UR8 ;  /* 0x000000153f087299 */ /* 0x000fe40008011608 */
[----:B------:R-:W-:Y:S02]  /*19cd0*/  UIMAD UR21, UR13, UR12, UR6 ;  /* 0x0000000c0d1572a4 */ /* 0x000fe4000f8e0206 */
[----:B------:R-:W-:Y:S02]  /*19ce0*/  UIADD3 UR20, UR7, -0x1, URZ ;  /* 0xffffffff07147890 */ /* 0x000fe4000fffe03f */
[----:B------:R-:W-:Y:S01]  /*19cf0*/  UIADD3 UR19, -UR14, URZ, URZ ;  /* 0x0000003f0e137290 */ /* 0x000fe2000fffe13f */
        /* <DEDUP_REMOVED lines=17> */
.L_x_539:
[----:B------:R-:W-:Y:S01]  /*19e10*/  UISETP.NE.AND UP0, UPT, UR45, URZ, UPT ;  /* 0x0000003f2d00728c */ /* 0x000fe2000bf05270 */
[----:B------:R-:W-:Y:S01]  /*19e20*/  IMAD.MOV.U32 R0, RZ, RZ, 0x1 ;  /* 0x00000001ff007424 */ /* 0x000fe200078e00ff */
[----:B------:R-:W-:Y:S02]  /*19e30*/  USHF.R.U64 UR4, UR6, UR22, UR8 ;  /* 0x0000001606047299 */ /* 0x000fe40008001208 */
[----:B------:R-:W-:Y:S02]  /*19e40*/  ULOP3.LUT UR41, UR15, UR41, URZ, 0xc0, !UPT ;  /* 0x000000290f297292 */ /* 0x000fe4000f8ec03f */
[----:B------:R-:W-:Y:S02]  /*19e50*/  UIADD3 UR5, -UR4, URZ, URZ ;  /* 0x0000003f04057290 */ /* 0x000fe4000fffe13f */
[----:B------:R-:W-:Y:S02]  /*19e60*/  UIMAD UR41, UR24, UR4, UR41 ;  /* 0x00000004182972a4 */ /* 0x000fe4000f8e0229 */
[----:B------:R-:W-:-:S02]  /*19e70*/  ULOP3.LUT UR16, UR16, UR20, URZ, 0xc0, !UPT ;  /* 0x0000001410107292 */ /* 0x000fc4000f8ec03f */
[----:B------:R-:W-:Y:S02]  /*19e80*/  @UP0 UIMAD UR21, UR25, UR19, UR18 ;  /* 0x00000013191502a4 */ /* 0x000fe4000f8e0212 */
[----:B------:R-:W-:-:S03]  /*19e90*/  UIMAD UR4, UR5, UR23, UR17 ;  /* 0x00000017050472a4 */ /* 0x000fc6000f8e0211 */
[----:B------:R-:W-:Y:S01]  /*19ea0*/  ULDC UR5, c[0x0][0x610] ;  /* 0x0001840000057ab9 */ /* 0x000fe20000000800 */
[----:B------:R-:W-:Y:S02]  /*19eb0*/  UIMAD UR4, UR4, UR7, UR16 ;  /* 0x00000007040472a4 */ /* 0x000fe4000f8e0210 */
[----:B------:R-:W-:-:S04]  /*19ec0*/  UIMAD UR41, UR41, UR5, UR21 ;  /* 0x00000005292972a4 */ /* 0x000fc8000f8e0215 */
[----:B------:R-:W-:Y:S02]  /*19ed0*/  USEL UR42, UR4, UR41, !UP0 ;  /* 0x00000029042a7287 */ /* 0x000fe4000c000000 */
[----:B------:R-:W-:-:S12]  /*19ee0*/  USEL UR41, UR41, UR4, !UP0 ;  /* 0x0000000429297287 */ /* 0x000fd8000c000000 */
.L_x_537:
[----:B------:R-:W-:-:S13]  /*19ef0*/  LOP3.LUT P0, RZ, R0, 0xff, RZ, 0xc0, !PT ;  /* 0x000000ff00ff7812 */ /* 0x000fda000780c0ff */
[----:B------:R-:W-:Y:S05]  /*19f00*/  @P0 BRA `(.L_x_540) ;  /* 0xfffffe7000780947 */ /* 0x000fea000383ffff */
[----:B------:R-:W-:Y:S05]  /*19f10*/  EXIT ;  /* 0x000000000000794d */ /* 0x000fea0003800000 */
.L_x_3:
[----:B------:R-:W2:Y:S01]  /*19f20*/  LDL R5, [R1+0x204] ;  /* 0x0002040001057983 */ /* 0x000ea20000100800 */
[----:B------:R-:W-:-:S03]  /*19f30*/  ULDC.64 UR8, c[0x0][0x650] ;  /* 0x0001940000087ab9 */ /* 0x000fc60000000a00 */
[----:B------:R-:W3:Y:S01]  /*19f40*/  LDL R4, [R1+0x200] ;  /* 0x0002000001047983 */ /* 0x000ee20000100800 */
[----:B------:R-:W-:Y:S01]  /*19f50*/  PRMT R0, RZ, 0x7610, R0 ;  /* 0x00007610ff007816 */ /* 0x000fe20000000000 */
[----:B------:R-:W-:Y:S01]  /*19f60*/  IMAD.MOV.U32 R2, RZ, RZ, -0x1 ;  /* 0xffffffffff027424 */ /* 0x000fe200078e00ff */
[----:B------:R-:W-:Y:S01]  /*19f70*/  MOV R3, 0xffffffff ;  /* 0xffffffff00037802 */ /* 0x000fe20000000f00 */
[----:B------:R-:W-:Y:S01]  /*19f80*/  IMAD.MOV.U32 R9, RZ, RZ, -0x1 ;  /* 0xffffffffff097424 */ /* 0x000fe200078e00ff */
[----:B--2---:R-:W-:-:S04]  /*19f90*/  ISETP.GE.U32.AND P0, PT, R5, UR8, PT ;  /* 0x0000000805007c0c */ /* 0x004fc8000bf06070 */
[----:B---3--:R-:W-:-:S13]  /*19fa0*/  ISETP.GE.U32.AND.EX P0, PT, R4, UR9, PT, P0 ;  /* 0x0000000904007c0c */ /* 0x008fda000bf06100 */
[----:B------:R-:W-:Y:S05]  /*19fb0*/  @P0 BRA `(.L_x_541) ;  /* 0x00000004008c0947 */ /* 0x000fea0003800000 */
[----:B------:R-:W-:Y:S01]  /*19fc0*/  I2FP.F32.U32 R0, UR4 ;  /* 0x0000000400007c45 */ /* 0x000fe20008201000 */
[----:B0-----:R-:W-:Y:S01]  /*19fd0*/  ULDC.64 UR16, c[0x0][0x628] ;  /* 0x00018a0000107ab9 */ /* 0x001fe20000000a00 */
        /* <DEDUP_REMOVED lines=24> */
.L_x_542:
        /* <DEDUP_REMOVED lines=24> */
[----:B------:R-:W-:Y:S01]  /*1a2e0*/  UMOV UR19, 0x1 ;  /* 0x0000000100137882 */ /* 0x000fe20000000000 */
[----:B------:R-:W-:Y:S01]  /*1a2f0*/  ULDC UR20, c[0x0][0x608] ;  /* 0x0001820000147ab9 */ /* 0x000fe20000000800 */
[----:B------:R-:W-:Y:S01]  /*1a300*/  USHF.L.U32 UR26, UR19, UR23, URZ ;  /* 0x00000017131a7299 */ /* 0x000fe2000800063f */
[----:B------:R-:W-:Y:S01]  /*1a310*/  ISETP.NE.AND.EX P0, PT, RZ, UR9, PT, P0 ;  /* 0x00000009ff007c0c */ /* 0x000fe2000bf05300 */
[----:B------:R-:W-:Y:S02]  /*1a320*/  USHF.R.U64 UR19, UR18, UR20, UR11 ;  /* 0x0000001412137299 */ /* 0x000fe4000800120b */
[----:B------:R-:W-:Y:S02]  /*1a330*/  USHF.R.U32.HI UR11, URZ, UR20, UR11 ;  /* 0x000000143f0b7299 */ /* 0x000fe4000801160b */
[----:B------:R-:W-:-:S02]  /*1a340*/  UIADD3 UR15, -UR15, URZ, URZ ;  /* 0x0000003f0f0f7290 */ /* 0x000fc4000fffe13f */
[----:B------:R-:W-:Y:S01]  /*1a350*/  USHF.R.U64 UR20, UR19, UR23, UR11 ;  /* 0x0000001713147299 */ /* 0x000fe2000800120b */
[----:B------:R-:W-:Y:S01]  /*1a360*/  ULDC UR16, c[0x0][0x144] ;  /* 0x0000510000107ab9 */ /* 0x000fe20000000800 */
[----:B------:R-:W-:Y:S01]  /*1a370*/  ULDC UR6, c[0x0][0x600] ;  /* 0x0001800000067ab9 */ /* 0x000fe20000000800 */
[----:B------:R-:W-:Y:S02]  /*1a380*/  USHF.R.U32.HI UR11, URZ, UR23, UR11 ;  /* 0x000000173f0b7299 */ /* 0x000fe4000801160b */
[----:B------:R-:W-:Y:S02]  /*1a390*/  UIMAD UR23, UR16, UR15, UR4 ;  /* 0x0000000f101772a4 */ /* 0x000fe4000f8e0204 */
[----:B------:R-:W-:Y:S02]  /*1a3a0*/  UIADD3 UR22, UR6, -0x1, URZ ;  /* 0xffffffff06167890 */ /* 0x000fe4000fffe03f */
[----:B------:R-:W-:Y:S02]  /*1a3b0*/  ULOP3.LUT UR27, URZ, UR13, URZ, 0x33, !UPT ;  /* 0x0000000d3f1b7292 */ /* 0x000fe4000f8e333f */
        /* <DEDUP_REMOVED lines=18> */
.L_x_543:
[----:B------:R-:W-:Y:S01]  /*1a4e0*/  UISETP.NE.AND UP0, UPT, UR45, URZ, UPT ;  /* 0x0000003f2d00728c */ /* 0x000fe2000bf05270 */
[----:B------:R-:W-:Y:S01]  /*1a4f0*/  IMAD.MOV.U32 R0, RZ, RZ, 0x1 ;  /* 0x00000001ff007424 */ /* 0x000fe200078e00ff */
[----:B------:R-:W-:Y:S01]  /*1a500*/  USHF.R.U64 UR8, UR4, UR24, UR11 ;  /* 0x0000001804087299 */ /* 0x000fe2000800120b */
[----:B------:R-:W-:Y:S01]  /*1a510*/  MOV R9, UR5 ;  /* 0x0000000500097c02 */ /* 0x000fe20008000f00 */
[----:B------:R-:W-:Y:S02]  /*1a520*/  ULOP3.LUT UR4, UR19, UR27, URZ, 0xc0, !UPT ;  /* 0x0000001b13047292 */ /* 0x000fe4000f8ec03f */
[----:B------:R-:W-:Y:S02]  /*1a530*/  ULOP3.LUT UR18, UR18, UR22, URZ, 0xc0, !UPT ;  /* 0x0000001612127292 */ /* 0x000fe4000f8ec03f */
[----:B------:R-:W-:-:S03]  /*1a540*/  UIMAD UR4, UR26, UR8, UR4 ;  /* 0x000000081a0472a4 */ /* 0x000fc6000f8e0204 */
[----:B------:R-:W-:Y:S02]  /*1a550*/  @UP0 UIMAD UR23, UR28, UR21, UR7 ;  /* 0x000000151c1702a4 */ /* 0x000fe4000f8e0207 */
[----:B------:R-:W-:-:S03]  /*1a560*/  UIADD3 UR7, -UR8, URZ, URZ ;  /* 0x0000003f08077290 */ /* 0x000fc6000fffe13f */
[----:B------:R-:W-:Y:S01]  /*1a570*/  ULDC UR8, c[0x0][0x610] ;  /* 0x0001840000087ab9 */ /* 0x000fe20000000800 */
[----:B------:R-:W-:Y:S02]  /*1a580*/  UIMAD UR7, UR7, UR25, UR20 ;  /* 0x00000019070772a4 */ /* 0x000fe4000f8e0214 */
[----:B------:R-:W-:Y:S02]  /*1a590*/  UIMAD UR4, UR4, UR8, UR23 ;  /* 0x00000008040472a4 */ /* 0x000fe4000f8e0217 */
[----:B------:R-:W-:-:S04]  /*1a5a0*/  UIMAD UR7, UR7, UR6, UR18 ;  /* 0x00000006070772a4 */ /* 0x000fc8000f8e0212 */
[----:B------:R-:W-:Y:S02]  /*1a5b0*/  USEL UR6, UR7, UR4, !UP0 ;  /* 0x0000000407067287 */ /* 0x000fe4000c000000 */
[----:B------:R-:W-:-:S04]  /*1a5c0*/  USEL UR4, UR4, UR7, !UP0 ;  /* 0x0000000704047287 */ /* 0x000fc8000c000000 */
[----:B------:R-:W-:Y:S02]  /*1a5d0*/  IMAD.U32 R2, RZ, RZ, UR6 ;  /* 0x00000006ff027e24 */ /* 0x000fe4000f8e00ff */
[----:B------:R-:W-:-:S07]  /*1a5e0*/  IMAD.U32 R3, RZ, RZ, UR4 ;  /* 0x00000004ff037e24 */ /* 0x000fce000f8e00ff */
.L_x_541:
[----:B------:R-:W-:-:S08]  /*1a5f0*/  NOP ;  /* 0x0000000000007918 */ /* 0x000fd00000000000 */
[----:B0-----:R-:W0:-:S00]  /*1a600*/  USETMAXREG.DEALLOC.CTAPOOL 0x18 ;  /* 0x00000018000079c8 */ /* 0x001e0000080e0500 */
[----:B------:R-:W-:-:S13]  /*1a610*/  ISETP.NE.AND P0, PT, RZ, UR10, PT ;  /* 0x0000000aff007c0c */ /* 0x000fda000bf05270 */
[----:B------:R-:W-:Y:S05]  /*1a620*/  @P0 EXIT ;  /* 0x000000000000094d */ /* 0x000fea0003800000 */
[----:B0-----:R-:W-:Y:S01]  /*1a630*/  LOP3.LUT P0, RZ, R0, 0xff, RZ, 0xc0, !PT ;  /* 0x000000ff00ff7812 */ /* 0x001fe2000780c0ff */
[----:B------:R-:W-:Y:S01]  /*1a640*/  IMAD.MOV.U32 R0, RZ, RZ, 0x1 ;  /* 0x00000001ff007424 */ /* 0x000fe200078e00ff */
[----:B------:R-:W-:-:S11]  /*1a650*/  MOV R6, RZ ;  /* 0x000000ff00067202 */ /* 0x000fd60000000f00 */
[----:B------:R-:W-:Y:S05]  /*1a660*/  @!P0 BRA `(.L_x_544) ;  /* 0x0000000c005c8947 */ /* 0x000fea0003800000 */
[----:B------:R-:W0:Y:S01]  /*1a670*/  S2R R4, SR_TID.X ;  /* 0x0000000000047919 */ /* 0x000e220000002100 */
[----:B------:R-:W-:Y:S01]  /*1a680*/  ULDC UR4, c[0x0][0x28c] ;  /* 0x0000a30000047ab9 */ /* 0x000fe20000000800 */
[----:B------:R-:W-:Y:S01]  /*1a690*/  ULDC UR6, c[0x0][0x658] ;  /* 0x0001960000067ab9 */ /* 0x000fe20000000800 */
[----:B------:R-:W-:Y:S01]  /*1a6a0*/  UIADD3 UR10, UR4, 0x3f, URZ ;  /* 0x0000003f040a7890 */ /* 0x000fe2000fffe03f */
[----:B------:R-:W-:Y:S01]  /*1a6b0*/  BSSY B0, `(.L_x_544) ;  /* 0x00000d2000007945 */ /* 0x000fe20003800000 */
[----:B------:R-:W-:Y:S01]  /*1a6c0*/  UMOV UR7, 0xffffffff ;  /* 0xffffffff00077882 */ /* 0x000fe20000000000 */
[----:B------:R-:W-:Y:S01]  /*1a6d0*/  ULDC UR5, c[0x0][0x600] ;  /* 0x0001800000057ab9 */ /* 0x000fe20000000800 */
[----:B------:R-:W-:Y:S01]  /*1a6e0*/  UMOV UR9, 0x1 ;  /* 0x0000000100097882 */ /* 0x000fe20000000000 */
[----:B------:R-:W-:Y:S01]  /*1a6f0*/  USHF.L.U32 UR7, UR7, UR6, URZ ;  /* 0x0000000607077299 */ /* 0x000fe2000800063f */
[----:B------:R-:W-:Y:S01]  /*1a700*/  IMAD.MOV.U32 R8, RZ, RZ, 0x1 ;  /* 0x00000001ff087424 */ /* 0x000fe200078e00ff */
[----:B------:R-:W-:Y:S01]  /*1a710*/  UIADD3 UR4, UR5, -0x1, URZ ;  /* 0xffffffff05047890 */ /* 0x000fe2000fffe03f */
[----:B------:R-:W-:Y:S01]  /*1a720*/  IMAD.MOV.U32 R0, RZ, RZ, 0x1 ;  /* 0x00000001ff007424 */ /* 0x000fe200078e00ff */
[----:B------:R-:W-:Y:S01]  /*1a730*/  USHF.R.S32.HI UR11, URZ, 0x1f, UR10 ;  /* 0x0000001f3f0b7899 */ /* 0x000fe2000801140a */
[----:B------:R-:W-:Y:S01]  /*1a740*/  IMAD.MOV.U32 R6, RZ, RZ, RZ ;  /* 0x000000ffff067224 */ /* 0x000fe200078e00ff */
[----:B------:R-:W-:Y:S01]  /*1a750*/  ULDC UR8, c[0x0][0xc] ;  /* 0x0000030000087ab9 */ /* 0x000fe20000000800 */
[----:B------:R-:W-:-:S02]  /*1a760*/  USHF.L.U32 UR5, UR9, UR6, URZ ;  /* 0x0000000609057299 */ /* 0x000fc4000800063f */
[----:B------:R-:W-:Y:S01]  /*1a770*/  ULEA.HI UR11, UR11, UR10, URZ, 0x6 ;  /* 0x0000000a0b0b7291 */ /* 0x000fe2000f8f303f */
[----:B------:R-:W-:Y:S01]  /*1a780*/  ULDC UR9, c[0x0][0x10] ;  /* 0x0000040000097ab9 */ /* 0x000fe20000000800 */
[----:B------:R-:W-:Y:S02]  /*1a790*/  ULOP3.LUT UR6, URZ, UR7, URZ, 0x33, !UPT ;  /* 0x000000073f067292 */ /* 0x000fe4000f8e333f */
[----:B------:R-:W-:Y:S01]  /*1a7a0*/  UIMAD.WIDE.U32 UR8, UR8, UR9, URZ ;  /* 0x00000009080872a5 */ /* 0x000fe2000f8e003f */
[----:B------:R-:W-:Y:S01]  /*1a7b0*/  ULDC UR7, c[0x0][0x14] ;  /* 0x0000050000077ab9 */ /* 0x000fe20000000800 */
[----:B------:R-:W-:Y:S02]  /*1a7c0*/  USHF.R.S32.HI UR18, URZ, 0x6, UR11 ;  /* 0x000000063f127899 */ /* 0x000fe4000801140b */
[----:B------:R-:W-:Y:S02]  /*1a7d0*/  UIMAD.WIDE.U32 UR20, UR8, UR7, URZ ;  /* 0x00000007081472a5 */ /* 0x000fe4000f8e003f */
[----:B------:R-:W-:-:S02]  /*1a7e0*/  UIMAD UR13, UR9, UR7, URZ ;  /* 0x00000007090d72a4 */ /* 0x000fc4000f8e023f */
[----:B------:R-:W-:Y:S01]  /*1a7f0*/  ULOP3.LUT UR24, UR40, 0x2, URZ, 0xfc, !UPT ;  /* 0x0000000228187892 */ /* 0x000fe2000f8efc3f */
[C---:B0-----:R-:W-:Y:S01]  /*1a800*/  LOP3.LUT P2, RZ, R4.reuse, 0x7f, RZ, 0xc0, !PT ;  /* 0x0000007f04ff7812 */ /* 0x041fe2000784c0ff */
[----:B------:R-:W-:Y:S01]  /*1a810*/  UIADD3 UR13, UR21, UR13, URZ ;  /* 0x0000000d150d7290 */ /* 0x000fe2000fffe03f */
[----:B------:R-:W-:Y:S01]  /*1a820*/  LOP3.LUT P0, RZ, R4, 0x1f, RZ, 0xc0, !PT ;  /* 0x0000001f04ff7812 */ /* 0x000fe2000780c0ff */
[----:B------:R-:W-:Y:S01]  /*1a830*/  UIADD3 UR25, UR18, 0x1, URZ ;  /* 0x0000000112197890 */ /* 0x000fe2000fffe03f */
[----:B------:R-:W-:Y:S02]  /*1a840*/  ULDC.64 UR22, c[0x0][0x198] ;  /* 0x0000660000167ab9 */ /* 0x000fe40000000a00 */
[----:B------:R-:W-:-:S13]  /*1a850*/  PLOP3.LUT P0, PT, P0, P2, PT, 0x8a, 0x0 ;  /* 0x000000000000781c */ /* 0x000fda0000705172 */
.L_x_556:
[----:B------:R-:W-:-:S03]  /*1a860*/  UMOV UR7, 0xffffffff ;  /* 0xffffffff00077882 */ /* 0x000fc60000000000 */
[----:B------:R-:W-:Y:S05]  /*1a870*/  BRA.DIV UR7, `(.L_x_545) ;  /* 0x0000000e07a47947 */ /* 0x000fea000b800000 */
[----:B------:R-:W-:-:S13]  /*1a880*/  ELECT P6, URZ, PT ;  /* 0x00000000003f782f */ /* 0x000fda00038c0000 */
.L_x_566:
[----:B------:R-:W0:Y:S01]  /*1a890*/  LDC R4, c[0x0][0x28c] ;  /* 0x0000a300ff047b82 */ /* 0x000e220000000800 */
[----:B------:R-:W-:Y:S01]  /*1a8a0*/  BSSY B1, `(.L_x_546) ;  /* 0x0000035000017945 */ /* 0x000fe20003800000 */
[----:B0-----:R-:W-:-:S13]  /*1a8b0*/  ISETP.LT.OR P6, PT, R4, 0x1, !P6 ;  /* 0x000000010400780c */ /* 0x001fda00077c1670 */
[----:B------:R-:W-:Y:S05]  /*1a8c0*/  @P6 BRA `(.L_x_547) ;  /* 0x0000000000c86947 */ /* 0x000fea0003800000 */
[----:B------:R-:W-:Y:S01]  /*1a8d0*/  IMAD.SHL.U32 R11, R3, 0x100, RZ ;  /* 0x00000100030b7824 */ /* 0x000fe200078e00ff */
[----:B------:R-:W-:Y:S01]  /*1a8e0*/  SHF.L.U32 R2, R2, 0x8, RZ ;  /* 0x0000000802027819 */ /* 0x000fe200000006ff */
[----:B------:R-:W-:Y:S01]  /*1a8f0*/  IMAD.MOV.U32 R12, RZ, RZ, RZ ;  /* 0x000000ffff0c7224 */ /* 0x000fe200078e00ff */
[----:B------:R-:W-:Y:S01]  /*1a900*/  MOV R3, R0 ;  /* 0x0000000000037202 */ /* 0x000fe20000000f00 */
[----:B------:R-:W-:Y:S02]  /*1a910*/  IMAD.U32 R14, RZ, RZ, UR25 ;  /* 0x00000019ff0e7e24 */ /* 0x000fe4000f8e00ff */
[----:B------:R-:W-:-:S07]  /*1a920*/  IMAD.MOV.U32 R4, RZ, RZ, R6 ;  /* 0x000000ffff047224 */ /* 0x000fce00078e0006 */
.L_x_551:
[----:B------:R-:W0:Y:S01]  /*1a930*/  S2R R10, SR_CgaCtaId ;  /* 0x00000000000a7919 */ /* 0x000e220000008800 */
[----:B------:R-:W-:Y:S01]  /*1a940*/  MOV R5, 0x400 ;  /* 0x0000040000057802 */ /* 0x000fe20000000f00 */
[----:B------:R-:W1:Y:S03]  /*1a950*/  @!P2 LDC R7, c[0x0][0x500] ;  /* 0x00014000ff07ab82 */ /* 0x000e660000000800 */
[----:B0-----:R-:W-:Y:S02]  /*1a960*/  LEA R13, R10, R5, 0x18 ;  /* 0x000000050a0d7211 */ /* 0x001fe400078ec0ff */
[----:B------:R-:W-:-:S03]  /*1a970*/  SHF.L.U32 R5, R3, 0x1f, RZ ;  /* 0x0000001f03057819 */ /* 0x000fc600000006ff */
[----:B------:R-:W-:-:S04]  /*1a980*/  IMAD R10, R4, 0x8, R13 ;  /* 0x00000008040a7824 */ /* 0x000fc800078e020d */
[----:B------:R-:W0:Y:S02]  /*1a990*/  SYNCS.PHASECHK.TRANS64.TRYWAIT P1, [R10+URZ+0x18], R5 ;  /* 0x000018050a0075a7 */ /* 0x000e24000802017f */
[----:B01----:R-:W-:Y:S05]  /*1a9a0*/  @!P1 BRA `(.L_x_548) ;  /* 0x0000000c00789947 */ /* 0x003fea0003800000 */
.L_x_567:
[----:B------:R-:W-:Y:S01]  /*1a9b0*/  UPRMT UR7, UR24, 0x9910, URZ ;  /* 0x0000991018077896 */ /* 0x000fe2000800003f */
[----:B------:R1:W-:Y:S03]  /*1a9c0*/  @!P2 SYNCS.ARRIVE.TRANS64 RZ, [R10+URZ], R7 ;  /* 0x000000070affa9a7 */ /* 0x0003e6000800003f */
[----:B------:R-:W-:-:S06]  /*1a9d0*/  UISETP.NE.AND UP0, UPT, UR7, 0x2, UPT ;  /* 0x000000020700788c */ /* 0x000fcc000bf05270 */
[----:B------:R-:W-:-:S13]  /*1a9e0*/  PLOP3.LUT P1, PT, PT, PT, UP0, 0x80, 0x0 ;  /* 0x000000000000781c */ /* 0x000fda0003f2f008 */
[----:B-1----:R-:W-:Y:S05]  /*1a9f0*/  @P1 BRA `(.L_x_549) ;  /* 0x0000000000041947 */ /* 0x002fea0003800000 */
[----:B------:R-:W-:Y:S01]  /*1aa00*/  BPT.TRAP 0x1 ;  /* 0x000000040000795c */ /* 0x000fe20000300000 */
.L_x_549:
[----:B------:R-:W-:Y:S05]  /*1aa10*/  @P0 BRA `(.L_x_550) ;  /* 0x0000000000040947 */ /* 0x000fea0003800000 */
[----:B------:R-:W-:Y:S01]  /*1aa20*/  BPT.TRAP 0x1 ;  /* 0x000000040000795c */ /* 0x000fe20000300000 */
.L_x_550:
[----:B------:R-:W-:Y:S01]  /*1aa30*/  IMAD R13, R4, 0x8000, R13 ;  /* 0x00008000040d7824 */ /* 0x000fe200078e020d */
[----:B------:R-:W-:Y:S01]  /*1aa40*/  R2UR UR9, R10 ;  /* 0x000000000a0972ca */ /* 0x000fe200000e0000 */
[----:B------:R-:W-:Y:S01]  /*1aa50*/  VIADD R14, R14, 0xffffffff ;  /* 0xffffffff0e0e7836 */ /* 0x000fe20000000000 */
[----:B------:R-:W-:Y:S01]  /*1aa60*/  UIADD3 UR14, UP0, UR22, 0xf0, URZ ;  /* 0x000000f0160e7890 */ /* 0x000fe2000ff1e03f */
[----:B------:R-:W-:Y:S01]  /*1aa70*/  R2UR UR11, R11 ;  /* 0x000000000b0b72ca */ /* 0x000fe200000e0000 */
[----:B------:R-:W-:Y:S01]  /*1aa80*/  UIADD3 UR26, UP1, UR22, 0x1f0, URZ ;  /* 0x000001f0161a7890 */ /* 0x000fe2000ff3e03f */
[----:B------:R-:W-:Y:S01]  /*1aa90*/  R2UR UR7, R13 ;  /* 0x000000000d0772ca */ /* 0x000fe200000e0000 */
[----:B------:R-:W-:Y:S01]  /*1aaa0*/  UIADD3.X UR15, URZ, UR23, URZ, UP0, !UPT ;  /* 0x000000173f0f7290 */ /* 0x000fe200087fe43f */
[----:B------:R-:W-:Y:S01]  /*1aab0*/  R2UR UR10, R12 ;  /* 0x000000000c0a72ca */ /* 0x000fe200000e0000 */
[----:B------:R-:W-:Y:S01]  /*1aac0*/  UIADD3.X UR27, URZ, UR23, URZ, UP1, !UPT ;  /* 0x000000173f1b7290 */ /* 0x000fe20008ffe43f */
[----:B------:R-:W-:Y:S01]  /*1aad0*/  R2UR UR12, R9 ;  /* 0x00000000090c72ca */ /* 0x000fe200000e0000 */
[----:B------:R-:W-:Y:S01]  /*1aae0*/  UMOV UR16, 0x0 ;  /* 0x0000000000107882 */ /* 0x000fe20000000000 */
[----:B------:R-:W-:Y:S01]  /*1aaf0*/  R2UR UR19, R2 ;  /* 0x00000000021372ca */ /* 0x000fe200000e0000 */
[----:B------:R-:W-:Y:S01]  /*1ab00*/  UMOV UR17, 0x10000000 ;  /* 0x1000000000117882 */ /* 0x000fe20000000000 */
[----:B------:R-:W-:Y:S01]  /*1ab10*/  ISETP.GT.AND P3, PT, R14, 0x1, PT ;  /* 0x000000010e00780c */ /* 0x000fe20003f64270 */
[----:B------:R-:W-:Y:S01]  /*1ab20*/  VIADD R12, R12, 0x40 ;  /* 0x000000400c0c7836 */ /* 0x000fe20000000000 */
[----:B------:R-:W-:-:S03]  /*1ab30*/  IADD3 R4, R4, 0x1, RZ ;  /* 0x0000000104047810 */ /* 0x000fc60007ffe0ff */
[----:B------:R-:W-:Y:S01]  /*1ab40*/  UIADD3 UR8, UR7, 0x100, URZ ;  /* 0x0000010007087890 */ /* 0x000fe2000fffe03f */
[----:B------:R-:W-:Y:S01]  /*1ab50*/  ISETP.NE.AND P1, PT, R4, 0x3, PT ;  /* 0x000000030400780c */ /* 0x000fe20003f25270 */
[----:B------:R-:W-:-:S03]  /*1ab60*/  UIADD3 UR7, UR7, 0x18100, URZ ;  /* 0x0001810007077890 */ /* 0x000fc6000fffe03f */
[----:B0-----:R-:W-:Y:S02]  /*1ab70*/  SEL R10, RZ, 0x1, P1 ;  /* 0x00000001ff0a7807 */ /* 0x001fe40000800000 */
[----:B------:R-:W-:Y:S02]  /*1ab80*/  SEL R4, R4, RZ, P1 ;  /* 0x000000ff04047207 */ /* 0x000fe40000800000 */
[----:B------:R0:W-:Y:S01]  /*1ab90*/  UTMALDG.3D [UR8], [UR14], desc[UR16] ;  /* 0x000010080e0075b4 */ /* 0x0001e20008011000 */
[----:B------:R-:W-:Y:S01]  /*1aba0*/  LOP3.LUT R3, R3, R10, RZ, 0x3c, !PT ;  /* 0x0000000a03037212 */ /* 0x000fe200078e3cff */
[----:B0-----:R-:W-:Y:S01]  /*1abb0*/  UMOV UR8, UR7 ;  /* 0x0000000700087c82 */ /* 0x001fe20008000000 */
[----:B------:R-:W-:Y:S02]  /*1abc0*/  UMOV UR11, UR19 ;  /* 0x00000013000b7c82 */ /* 0x000fe40008000000 */
[----:B------:R0:W-:Y:S02]  /*1abd0*/  UTMALDG.3D [UR8], [UR26], desc[UR16] ;  /* 0x000010081a0075b4 */ /* 0x0001e40008011000 */
[----:B0-----:R-:W-:Y:S05]  /*1abe0*/  @P3 BRA `(.L_x_551) ;  /* 0xfffffffc00503947 */ /* 0x001fea000383ffff */
.L_x_547:
[----:B------:R-:W-:Y:S05]  /*1abf0*/  BSYNC B1 ;  /* 0x0000000000017941 */ /* 0x000fea0003800000 */
.L_x_546:
[----:B------:R-:W2:Y:S01]  /*1ac00*/  LDL.LU R15, [R1+0x200] ;  /* 0x00020000010f7983 */ /* 0x000ea20000300800 */
[----:B------:R-:W-:Y:S01]  /*1ac10*/  LOP3.LUT P1, RZ, R8, 0xff, RZ, 0xc0, !PT ;  /* 0x000000ff08ff7812 */ /* 0x000fe2000782c0ff */
[----:B------:R-:W-:Y:S01]  /*1ac20*/  VIADD R6, R6, UR18 ;  /* 0x0000001206067c36 */ /* 0x000fe20008000000 */
[----:B------:R-:W-:Y:S01]  /*1ac30*/  ULDC.64 UR8, c[0x0][0x650] ;  /* 0x0001940000087ab9 */ /* 0x000fe20000000a00 */
[----:B------:R-:W3:Y:S01]  /*1ac40*/  LDL.LU R13, [R1+0x204] ;  /* 0x00020400010d7983 */ /* 0x000ee20000300800 */
[----:B------:R-:W-:Y:S01]  /*1ac50*/  UISETP.GE.U32.AND UP0, UPT, UR18, 0x3, UPT ;  /* 0x000000031200788c */ /* 0x000fe2000bf06070 */
[----:B------:R-:W-:Y:S01]  /*1ac60*/  BSSY B1, `(.L_x_552) ;  /* 0x0000074000017945 */ /* 0x000fe20003800000 */
[----:B------:R-:W-:Y:S01]  /*1ac70*/  IMAD.MOV.U32 R9, RZ, RZ, -0x1 ;  /* 0xffffffffff097424 */ /* 0x000fe200078e00ff */
[----:B------:R-:W-:Y:S02]  /*1ac80*/  PRMT R4, RZ, 0x7610, R4 ;  /* 0x00007610ff047816 */ /* 0x000fe40000000004 */
[----:B------:R-:W-:-:S02]  /*1ac90*/  PRMT R8, RZ, 0x7610, R8 ;  /* 0x00007610ff087816 */ /* 0x000fc40000000008 */
[----:B------:R-:W-:Y:S02]  /*1aca0*/  PLOP3.LUT P3, PT, PT, PT, UP0, 0x80, 0x0 ;  /* 0x000000000000781c */ /* 0x000fe40003f6f008 */
[----:B------:R-:W0:Y:S01]  /*1acb0*/  @P1 S2R R3, SR_CgaCtaId ;  /* 0x0000000000031919 */ /* 0x000e220000008800 */
[----:B------:R-:W-:-:S04]  /*1acc0*/  @P1 MOV R2, 0x400 ;  /* 0x0000040000021802 */ /* 0x000fc80000000f00 */
[----:B0-----:R-:W-:-:S04]  /*1acd0*/  @P1 LEA R2, R3, R2, 0x18 ;  /* 0x0000000203021211 */ /* 0x001fc800078ec0ff */
[----:B------:R0:W-:Y:S01]  /*1ace0*/  @P1 SYNCS.ARRIVE.TRANS64.A1T0 RZ, [R2+URZ+0x48], RZ ;  /* 0x000048ff02ff19a7 */ /* 0x0001e2000810003f */
[----:B------:R-:W-:Y:S02]  /*1acf0*/  ISETP.GT.U32.AND P1, PT, R6, 0x2, PT ;  /* 0x000000020600780c */ /* 0x000fe40003f24070 */
[----:B0-----:R-:W-:-:S04]  /*1ad00*/  MOV R2, UR18 ;  /* 0x0000001200027c02 */ /* 0x001fc80008000f00 */
[----:B------:R-:W-:Y:S01]  /*1ad10*/  ISETP.LT.U32.AND P1, PT, R2, 0x3, P1 ;  /* 0x000000030200780c */ /* 0x000fe20000f21070 */
[----:B------:R-:W-:-:S04]  /*1ad20*/  IMAD.WIDE.U32 R2, R6, -0x55555555, RZ ;  /* 0xaaaaaaab06027825 */ /* 0x000fc800078e00ff */
[----:B------:R-:W-:Y:S01]  /*1ad30*/  IMAD.MOV.U32 R2, RZ, RZ, -0x1 ;  /* 0xffffffffff027424 */ /* 0x000fe200078e00ff */
[----:B------:R-:W-:Y:S02]  /*1ad40*/  SHF.R.U32.HI R5, RZ, 0x1, R3 ;  /* 0x00000001ff057819 */ /* 0x000fe40000011603 */
[----:B------:R-:W-:-:S03]  /*1ad50*/  SEL R3, RZ, 0x1, !P1 ;  /* 0x00000001ff037807 */ /* 0x000fc60004800000 */
[----:B------:R-:W-:Y:S01]  /*1ad60*/  IMAD R6, R5, -0x3, R6 ;  /* 0xfffffffd05067824 */ /* 0x000fe200078e0206 */
[----:B------:R-:W-:Y:S01]  /*1ad70*/  LOP3.LUT R0, R0, R3, RZ, 0x3c, !PT ;  /* 0x0000000300007212 */ /* 0x000fe200078e3cff */
[----:B------:R-:W-:-:S03]  /*1ad80*/  IMAD.MOV.U32 R3, RZ, RZ, -0x1 ;  /* 0xffffffffff037424 */ /* 0x000fc600078e00ff */
[----:B------:R-:W-:Y:S02]  /*1ad90*/  @P3 LOP3.LUT R0, R0, 0x1, R5, 0x78, !PT ;  /* 0x0000000100003812 */ /* 0x000fe400078e7805 */
[----:B---3--:R-:W-:-:S04]  /*1ada0*/  IADD3 R13, P1, R13, UR20, RZ ;  /* 0x000000140d0d7c10 */ /* 0x008fc8000ff3e0ff */
[----:B--2---:R-:W-:Y:S01]  /*1adb0*/  IADD3.X R15, R15, UR13, RZ, P1, !PT ;  /* 0x0000000d0f0f7c10 */ /* 0x004fe20008ffe4ff */
[----:B------:R0:W-:Y:S01]  /*1adc0*/  STL [R1+0x204], R13 ;  /* 0x0002040d01007387 */ /* 0x0001e20000100800 */
[----:B------:R-:W-:-:S03]  /*1add0*/  ISETP.GE.U32.AND P1, PT, R13, UR8, PT ;  /* 0x000000080d007c0c */ /* 0x000fc6000bf26070 */
[----:B------:R0:W-:Y:S01]  /*1ade0*/  STL [R1+0x200], R15 ;  /* 0x0002000f01007387 */ /* 0x0001e20000100800 */
[----:B------:R-:W-:-:S13]  /*1adf0*/  ISETP.GE.U32.AND.EX P1, PT, R15, UR9, PT, P1 ;  /* 0x000000090f007c0c */ /* 0x000fda000bf26110 */
[----:B0-----:R-:W-:Y:S05]  /*1ae00*/  @P1 BRA `(.L_x_553) ;  /* 0x0000000400641947 */ /* 0x001fea0003800000 */
[----:B------:R-:W0:Y:S01]  /*1ae10*/  S2R R7, SR_CTAID.X ;  /* 0x0000000000077919 */ /* 0x000e220000002500 */
[----:B------:R-:W-:Y:S01]  /*1ae20*/  ULDC UR7, c[0x0][0x150] ;  /* 0x0000540000077ab9 */ /* 0x000fe20000000800 */
[----:B------:R-:W1:Y:S01]  /*1ae30*/  LDC R4, c[0x0][0x144] ;  /* 0x00005100ff047b82 */ /* 0x000e620000000800 */
[----:B------:R-:W-:Y:S01]  /*1ae40*/  UISETP.NE.AND UP0, UPT, UR45, URZ, UPT ;  /* 0x0000003f2d00728c */ /* 0x000fe2000bf05270 */
[----:B------:R-:W2:Y:S01]  /*1ae50*/  S2R R5, SR_CTAID.Y ;  /* 0x0000000000057919 */ /* 0x000ea20000002600 */
[----:B------:R-:W-:Y:S01]  /*1ae60*/  ULDC.64 UR8, c[0x0][0x628] ;  /* 0x00018a0000087ab9 */ /* 0x000fe20000000a00 */
[----:B------:R-:W-:-:S03]  /*1ae70*/  ULDC UR10, c[0x0][0x630] ;  /* 0x00018c00000a7ab9 */ /* 0x000fc60000000800 */
[----:B------:R-:W-:Y:S01]  /*1ae80*/  PLOP3.LUT P1, PT, PT, PT, UP0, 0x80, 0x0 ;  /* 0x000000000000781c */ /* 0x000fe20003f2f008 */
[----:B------:R-:W3:Y:S01]  /*1ae90*/  LDC R10, c[0x0][0x148] ;  /* 0x00005200ff0a7b82 */ /* 0x000ee20000000800 */
[----:B0-----:R-:W-:Y:S02]  /*1aea0*/  I2FP.F32.U32 R2, R7 ;  /* 0x0000000700027245 */ /* 0x001fe40000201000 */
[----:B--2---:R-:W-:-:S03]  /*1aeb0*/  I2FP.F32.U32 R3, R5 ;  /* 0x0000000500037245 */ /* 0x004fc60000201000 */
[----:B------:R-:W-:Y:S01]  /*1aec0*/  FMUL R2, R2, UR7 ;  /* 0x0000000702027c20 */ /* 0x000fe20008400000 */
[----:B------:R-:W-:Y:S02]  /*1aed0*/  ULDC UR7, c[0x0][0x154] ;  /* 0x0000550000077ab9 */ /* 0x000fe40000000800 */
[----:B------:R-:W-:-:S03]  /*1aee0*/  FMUL R9, R3, UR7 ;  /* 0x0000000703097c20 */ /* 0x000fc60008400000 */
[----:B------:R-:W0:Y:S08]  /*1aef0*/  F2I.U32.TRUNC.NTZ R2, R2 ;  /* 0x0000000200027305 */ /* 0x000e30000020f000 */
[----:B------:R-:W2:Y:S01]  /*1af00*/  F2I.U32.TRUNC.NTZ R9, R9 ;  /* 0x0000000900097305 */ /* 0x000ea2000020f000 */
[----:B0-----:R-:W-:Y:S01]  /*1af10*/  IADD3 R3, -R2, RZ, RZ ;  /* 0x000000ff02037210 */ /* 0x001fe20007ffe1ff */
[----:B------:R-:W-:-:S04]  /*1af20*/  IMAD.MOV.U32 R2, RZ, RZ, R13 ;  /* 0x000000ffff027224 */ /* 0x000fc800078e000d */
[----:B-1----:R-:W-:Y:S02]  /*1af30*/  IMAD R7, R4, R3, R7 ;  /* 0x0000000304077224 */ /* 0x002fe400078e0207 */
[----:B--2---:R-:W-:-:S04]  /*1af40*/  IMAD.MOV R3, RZ, RZ, -R9 ;  /* 0x000000ffff037224 */ /* 0x004fc800078e0a09 */
[----:B---3--:R-:W-:Y:S01]  /*1af50*/  @P1 IMAD R7, R10, R3, R5 ;  /* 0x000000030a071224 */ /* 0x008fe200078e0205 */
[----:B------:R-:W-:Y:S01]  /*1af60*/  ISETP.NE.U32.AND P1, PT, RZ, UR8, PT ;  /* 0x00000008ff007c0c */ /* 0x000fe2000bf25070 */
[----:B------:R-:W-:-:S03]  /*1af70*/  IMAD.MOV.U32 R3, RZ, RZ, R15 ;  /* 0x000000ffff037224 */ /* 0x000fc600078e000f */
[----:B------:R-:W-:-:S13]  /*1af80*/  ISETP.NE.AND.EX P1, PT, RZ, UR9, PT, P1 ;  /* 0x00000009ff007c0c */ /* 0x000fda000bf25310 */
[----:B------:R-:W-:Y:S05]  /*1af90*/  @!P1 BRA `(.L_x_554) ;  /* 0x0000000000289947 */ /* 0x000fea0003800000 */
[----:B------:R-:W-:Y:S02]  /*1afa0*/  ULDC UR7, c[0x0][0x634] ;  /* 0x00018d0000077ab9 */ /* 0x000fe40000000800 */
[----:B------:R-:W-:-:S04]  /*1afb0*/  IADD3 R3, P1, R13, UR7, RZ ;  /* 0x000000070d037c10 */ /* 0x000fc8000ff3e0ff */
[----:B------:R-:W-:-:S05]  /*1afc0*/  IADD3.X R9, RZ, R15, RZ, P1, !PT ;  /* 0x0000000fff097210 */ /* 0x000fca0000ffe4ff */
[----:B------:R-:W-:-:S04]  /*1afd0*/  IMAD.WIDE.U32 R4, R9, UR8, RZ ;  /* 0x0000000809047c25 */ /* 0x000fc8000f8e00ff */
[----:B------:R-:W-:-:S04]  /*1afe0*/  IMAD.WIDE.U32 R4, P1, R3, UR9, R4 ;  /* 0x0000000903047c25 */ /* 0x000fc8000f820004 */
[----:B------:R-:W-:-:S04]  /*1aff0*/  IMAD.WIDE.U32 R2, R3, UR8, RZ ;  /* 0x0000000803027c25 */ /* 0x000fc8000f8e00ff */
[----:B------:R-:W-:Y:S01]  /*1b000*/  IMAD.MOV.U32 R2, RZ, RZ, R5 ;  /* 0x000000ffff027224 */ /* 0x000fe200078e0005 */
[----:B------:R-:W-:Y:S01]  /*1b010*/  IADD3 RZ, P3, R3, R4, RZ ;  /* 0x0000000403ff7210 */ /* 0x000fe20007f7e0ff */
[----:B------:R-:W-:-:S04]  /*1b020*/  IMAD.X R3, RZ, RZ, RZ, P1 ;  /* 0x000000ffff037224 */ /* 0x000fc800008e06ff */
[----:B------:R-:W-:-:S08]  /*1b030*/  IMAD.WIDE.U32.X R2, R9, UR9, R2, P3 ;  /* 0x0000000909027c25 */ /* 0x000fd000098e0402 */
.L_x_554:
[--C-:B------:R-:W-:Y:S01]  /*1b040*/  SHF.R.U64 R9, R2, UR10, R3.reuse ;  /* 0x0000000a02097c19 */ /* 0x100fe20008001203 */
[----:B------:R-:W-:Y:S01]  /*1b050*/  ULDC.64 UR8, c[0x0][0x620] ;  /* 0x0001880000087ab9 */ /* 0x000fe20000000a00 */
[----:B------:R-:W-:Y:S01]  /*1b060*/  SHF.R.U32.HI R2, RZ, UR10, R3 ;  /* 0x0000000aff027c19 */ /* 0x000fe20008011603 */
[----:B------:R-:W-:Y:S01]  /*1b070*/  IMAD.MOV.U32 R3, RZ, RZ, R15 ;  /* 0x000000ffff037224 */ /* 0x000fe200078e000f */
[----:B------:R-:W-:Y:S01]  /*1b080*/  IADD3 R11, P1, RZ, -R9, RZ ;  /* 0x80000009ff0b7210 */ /* 0x000fe20007f3e0ff */
[----:B------:R-:W-:-:S04]  /*1b090*/  ULDC UR7, c[0x0][0x618] ;  /* 0x0001860000077ab9 */ /* 0x000fc80000000800 */
[----:B------:R-:W-:-:S04]  /*1b0a0*/  IMAD.X R2, RZ, RZ, ~R2, P1 ;  /* 0x000000ffff027224 */ /* 0x000fc800008e0e02 */
[----:B------:R-:W-:-:S04]  /*1b0b0*/  IMAD R2, R2, UR8, RZ ;  /* 0x0000000802027c24 */ /* 0x000fc8000f8e02ff */
[----:B------:R-:W-:Y:S01]  /*1b0c0*/  IMAD R5, R11, UR9, R2 ;  /* 0x000000090b057c24 */ /* 0x000fe2000f8e0202 */
[----:B------:R-:W-:-:S05]  /*1b0d0*/  MOV R2, R13 ;  /* 0x0000000d00027202 */ /* 0x000fca0000000f00 */
[----:B------:R-:W-:Y:S01]  /*1b0e0*/  IMAD.WIDE.U32 R2, R11, UR8, R2 ;  /* 0x000000080b027c25 */ /* 0x000fe2000f8e0002 */
[----:B------:R-:W-:Y:S02]  /*1b0f0*/  ULDC.64 UR8, c[0x0][0x640] ;  /* 0x0001900000087ab9 */ /* 0x000fe40000000a00 */
[----:B------:R-:W-:Y:S01]  /*1b100*/  ISETP.NE.U32.AND P1, PT, RZ, UR8, PT ;  /* 0x00000008ff007c0c */ /* 0x000fe2000bf25070 */
[----:B------:R-:W-:-:S03]  /*1b110*/  IMAD.IADD R3, R3, 0x1, R5 ;  /* 0x0000000103037824 */ /* 0x000fc600078e0205 */
[----:B------:R-:W-:Y:S02]  /*1b120*/  ISETP.NE.AND.EX P1, PT, RZ, UR9, PT, P1 ;  /* 0x00000009ff007c0c */ /* 0x000fe4000bf25310 */
[--C-:B------:R-:W-:Y:S02]  /*1b130*/  SHF.R.U64 R10, R2, UR7, R3.reuse ;  /* 0x00000007020a7c19 */ /* 0x100fe40008001203 */
[----:B------:R-:W-:Y:S01]  /*1b140*/  SHF.R.U32.HI R3, RZ, UR7, R3 ;  /* 0x00000007ff037c19 */ /* 0x000fe20008011603 */
[----:B------:R-:W-:-:S03]  /*1b150*/  ULDC UR7, c[0x0][0x608] ;  /* 0x0001820000077ab9 */ /* 0x000fc60000000800 */
[--C-:B------:R-:W-:Y:S02]  /*1b160*/  SHF.R.U64 R12, R10, UR7, R3.reuse ;  /* 0x000000070a0c7c19 */ /* 0x100fe40008001203 */
[----:B------:R-:W-:Y:S01]  /*1b170*/  SHF.R.U32.HI R3, RZ, UR7, R3 ;  /* 0x00000007ff037c19 */ /* 0x000fe20008011603 */
[----:B------:R-:W-:-:S03]  /*1b180*/  ULDC UR7, c[0x0][0x658] ;  /* 0x0001960000077ab9 */ /* 0x000fc60000000800 */
[--C-:B------:R-:W-:Y:S02]  /*1b190*/  SHF.R.U64 R11, R12, UR7, R3.reuse ;  /* 0x000000070c0b7c19 */ /* 0x100fe40008001203 */
[----:B------:R-:W-:-:S03]  /*1b1a0*/  SHF.R.U32.HI R13, RZ, UR7, R3 ;  /* 0x00000007ff0d7c19 */ /* 0x000fc60008011603 */
[----:B------:R-:W-:Y:S01]  /*1b1b0*/  IMAD.MOV.U32 R2, RZ, RZ, R11 ;  /* 0x000000ffff027224 */ /* 0x000fe200078e000b */
[----:B------:R-:W-:Y:S01]  /*1b1c0*/  MOV R3, R13 ;  /* 0x0000000d00037202 */ /* 0x000fe20000000f00 */
[----:B------:R-:W-:Y:S06]  /*1b1d0*/  @!P1 BRA `(.L_x_555) ;  /* 0x0000000000289947 */ /* 0x000fec0003800000 */
[----:B------:R-:W-:Y:S02]  /*1b1e0*/  ULDC UR7, c[0x0][0x64c] ;  /* 0x0001930000077ab9 */ /* 0x000fe40000000800 */
[----:B------:R-:W-:-:S05]  /*1b1f0*/  IADD3 R3, P1, R11, UR7, RZ ;  /* 0x000000070b037c10 */ /* 0x000fca000ff3e0ff */
[----:B------:R-:W-:-:S04]  /*1b200*/  IMAD.X R13, RZ, RZ, R13, P1 ;  /* 0x000000ffff0d7224 */ /* 0x000fc800008e060d */
[----:B------:R-:W-:-:S04]  /*1b210*/  IMAD.WIDE.U32 R4, R13, UR8, RZ ;  /* 0x000000080d047c25 */ /* 0x000fc8000f8e00ff */
[----:B------:R-:W-:-:S04]  /*1b220*/  IMAD.WIDE.U32 R4, P1, R3, UR9, R4 ;  /* 0x0000000903047c25 */ /* 0x000fc8000f820004 */
[----:B------:R-:W-:-:S04]  /*1b230*/  IMAD.WIDE.U32 R2, R3, UR8, RZ ;  /* 0x0000000803027c25 */ /* 0x000fc8000f8e00ff */
[----:B------:R-:W-:Y:S01]  /*1b240*/  IMAD.MOV.U32 R2, RZ, RZ, R5 ;  /* 0x000000ffff027224 */ /* 0x000fe200078e0005 */
[----:B------:R-:W-:Y:S01]  /*1b250*/  IADD3 RZ, P3, R3, R4, RZ ;  /* 0x0000000403ff7210 */ /* 0x000fe20007f7e0ff */
[----:B------:R-:W-:-:S04]  /*1b260*/  IMAD.X R3, RZ, RZ, RZ, P1 ;  /* 0x000000ffff037224 */ /* 0x000fc800008e06ff */
[----:B------:R-:W-:-:S08]  /*1b270*/  IMAD.WIDE.U32.X R2, R13, UR9, R2, P3 ;  /* 0x000000090d027c25 */ /* 0x000fd000098e0402 */
.L_x_555:
[----:B------:R-:W-:Y:S01]  /*1b280*/  ULDC UR7, c[0x0][0x648] ;  /* 0x0001920000077ab9 */ /* 0x000fe20000000800 */
[----:B------:R-:W-:Y:S01]  /*1b290*/  LOP3.LUT R12, R12, UR6, RZ, 0xc0, !PT ;  /* 0x000000060c0c7c12 */ /* 0x000fe2000f8ec0ff */
[----:B------:R-:W-:Y:S01]  /*1b2a0*/  UISETP.NE.AND UP0, UPT, UR45, URZ, UPT ;  /* 0x0000003f2d00728c */ /* 0x000fe2000bf05270 */
[----:B------:R-:W-:Y:S01]  /*1b2b0*/  SHF.R.U64 R3, R2, UR7, R3 ;  /* 0x0000000702037c19 */ /* 0x000fe20008001203 */
[----:B------:R-:W-:Y:S01]  /*1b2c0*/  ULDC UR7, c[0x0][0x638] ;  /* 0x00018e0000077ab9 */ /* 0x000fe20000000800 */
[----:B------:R-:W-:Y:S02]  /*1b2d0*/  LOP3.LUT R4, R10, UR4, RZ, 0xc0, !PT ;  /* 0x000000040a047c12 */ /* 0x000fe4000f8ec0ff */
[C---:B------:R-:W-:Y:S01]  /*1b2e0*/  IADD3 R2, -R3.reuse, RZ, RZ ;  /* 0x000000ff03027210 */ /* 0x040fe20007ffe1ff */
[----:B------:R-:W-:Y:S01]  /*1b2f0*/  IMAD R12, R3, UR5, R12 ;  /* 0x00000005030c7c24 */ /* 0x000fe2000f8e020c */
[----:B------:R-:W-:Y:S02]  /*1b300*/  PLOP3.LUT P1, PT, PT, PT, UP0, 0x40, 0x0 ;  /* 0x000000000000781c */ /* 0x000fe40003f2e808 */
[----:B------:R-:W-:Y:S01]  /*1b310*/  PLOP3.LUT P3, PT, PT, PT, UP0, 0x40, 0x0 ;  /* 0x000000000000781c */ /* 0x000fe20003f6e808 */
[----:B------:R-:W-:Y:S01]  /*1b320*/  IMAD R11, R2, UR7, R11 ;  /* 0x00000007020b7c24 */ /* 0x000fe2000f8e020b */
[----:B------:R-:W-:-:S02]  /*1b330*/  ULDC UR7, c[0x0][0x610] ;  /* 0x0001840000077ab9 */ /* 0x000fc40000000800 */
[----:B------:R-:W-:Y:S01]  /*1b340*/  IMAD R7, R12, UR7, R7 ;  /* 0x000000070c077c24 */ /* 0x000fe2000f8e0207 */
[----:B------:R-:W-:Y:S02]  /*1b350*/  ULDC UR7, c[0x0][0x600] ;  /* 0x0001800000077ab9 */ /* 0x000fe40000000800 */
[----:B------:R-:W-:-:S05]  /*1b360*/  IMAD R4, R11, UR7, R4 ;  /* 0x000000070b047c24 */ /* 0x000fca000f8e0204 */
[----:B------:R-:W-:Y:S02]  /*1b370*/  SEL R2, R4, R7, P1 ;  /* 0x0000000704027207 */ /* 0x000fe40000800000 */
[----:B------:R-:W-:Y:S01]  /*1b380*/  SEL R3, R7, R4, P3 ;  /* 0x0000000407037207 */ /* 0x000fe20001800000 */
[----:B------:R-:W-:-:S07]  /*1b390*/  IMAD.MOV.U32 R4, RZ, RZ, 0x1 ;  /* 0x00000001ff047424 */ /* 0x000fce00078e00ff */
.L_x_553:
[----:B------:R-:W-:Y:S05]  /*1b3a0*/  BSYNC B1 ;  /* 0x0000000000017941 */ /* 0x000fea0003800000 */
.L_x_552:
[----:B------:R-:W-:-:S13]  /*1b3b0*/  LOP3.LUT P1, RZ, R4, 0xff, RZ, 0xc0, !PT ;  /* 0x000000ff04ff7812 */ /* 0x000fda000782c0ff */
[----:B------:R-:W-:Y:S05]  /*1b3c0*/  @P1 BRA `(.L_x_556) ;  /* 0xfffffff400241947 */ /* 0x000fea000383ffff */
[----:B------:R-:W-:Y:S05]  /*1b3d0*/  BSYNC B0 ;  /* 0x0000000000007941 */ /* 0x000fea0003800000 */
.L_x_544:
[----:B------:R-:W-:-:S03]  /*1b3e0*/  UMOV UR7, 0xffffffff ;  /* 0xffffffff00077882 */ /* 0x000fc60000000000 */
[----:B------:R-:W-:Y:S05]  /*1b3f0*/  BRA.DIV UR7, `(.L_x_557) ;  /* 0x0000000207f87947 */ /* 0x000fea000b800000 */
[----:B------:R-:W-:-:S13]  /*1b400*/  ELECT P6, URZ, PT ;  /* 0x00000000003f782f */ /* 0x000fda00038c0000 */
.L_x_570:
[----:B------:R-:W-:Y:S04]  /*1b410*/  BSSY B0, `(.L_x_558) ;  /* 0x0000023000007945 */ /* 0x000fe80003800000 */
[----:B------:R-:W-:Y:S05]  /*1b420*/  @!P6 BRA `(.L_x_559) ;  /* 0x000000000084e947 */ /* 0x000fea0003800000 */
[----:B------:R-:W-:-:S04]  /*1b430*/  ULOP3.LUT UR7, UR40, 0x2, URZ, 0xfc, !UPT ;  /* 0x0000000228077892 */ /* 0x000fc8000f8efc3f */
[----:B------:R-:W-:-:S06]  /*1b440*/  UISETP.NE.AND UP0, UPT, UR7, 0x3, UPT ;  /* 0x000000030700788c */ /* 0x000fcc000bf05270 */
[----:B------:R-:W-:-:S13]  /*1b450*/  PLOP3.LUT P0, PT, PT, PT, UP0, 0x80, 0x0 ;  /* 0x000000000000781c */ /* 0x000fda0003f0f008 */
[----:B------:R-:W-:Y:S05]  /*1b460*/  @!P0 BRA `(.L_x_560) ;  /* 0x0000000000048947 */ /* 0x000fea0003800000 */
[----:B------:R-:W-:Y:S01]  /*1b470*/  BPT.TRAP 0x1 ;  /* 0x000000040000795c */ /* 0x000fe20000300000 */
.L_x_560:
[----:B------:R-:W0:Y:S01]  /*1b480*/  S2R R3, SR_CgaCtaId ;  /* 0x0000000000037919 */ /* 0x000e220000008800 */
[----:B------:R-:W-:-:S04]  /*1b490*/  MOV R2, 0x400 ;  /* 0x0000040000027802 */ /* 0x000fc80000000f00 */
[----:B0-----:R-:W-:Y:S02]  /*1b4a0*/  LEA R3, R3, R2, 0x18 ;  /* 0x0000000203037211 */ /* 0x001fe400078ec0ff */
[----:B------:R-:W-:-:S03]  /*1b4b0*/  SHF.L.U32 R2, R0, 0x1f, RZ ;  /* 0x0000001f00027819 */ /* 0x000fc600000006ff */
[----:B------:R-:W-:-:S04]  /*1b4c0*/  VIADD R3, R3, 0x18 ;  /* 0x0000001803037836 */ /* 0x000fc80000000000 */
[----:B------:R-:W-:-:S04]  /*1b4d0*/  IMAD R5, R6, 0x8, R3 ;  /* 0x0000000806057824 */ /* 0x000fc800078e0203 */
[----:B------:R-:W0:Y:S02]  /*1b4e0*/  SYNCS.PHASECHK.TRANS64.TRYWAIT P0, [R5+URZ], R2 ;  /* 0x00000002050075a7 */ /* 0x000e24000800017f */
[----:B0-----:R-:W-:Y:S05]  /*1b4f0*/  @!P0 BRA `(.L_x_561) ;  /* 0x0000000000d88947 */ /* 0x001fea0003800000 */
.L_x_571:
[----:B------:R-:W-:-:S04]  /*1b500*/  IADD3 R6, R6, 0x1, RZ ;  /* 0x0000000106067810 */ /* 0x000fc80007ffe0ff */
[----:B------:R-:W-:-:S04]  /*1b510*/  ISETP.NE.AND P0, PT, R6, 0x3, PT ;  /* 0x000000030600780c */ /* 0x000fc80003f05270 */
[----:B0-----:R-:W-:Y:S02]  /*1b520*/  SEL R5, RZ, 0x1, P0 ;  /* 0x00000001ff057807 */ /* 0x001fe40000000000 */
[----:B------:R-:W-:Y:S02]  /*1b530*/  SEL R6, R6, RZ, P0 ;  /* 0x000000ff06067207 */ /* 0x000fe40000000000 */
[----:B------:R-:W-:-:S03]  /*1b540*/  LOP3.LUT R5, R0, R5, RZ, 0x3c, !PT ;  /* 0x0000000500057212 */ /* 0x000fc600078e3cff */
[----:B------:R-:W-:Y:S01]  /*1b550*/  IMAD R7, R6, 0x8, R3 ;  /* 0x0000000806077824 */ /* 0x000fe200078e0203 */
[----:B------:R-:W-:-:S04]  /*1b560*/  SHF.L.U32 R0, R5, 0x1f, RZ ;  /* 0x0000001f05007819 */ /* 0x000fc800000006ff */
[----:B------:R-:W0:Y:S02]  /*1b570*/  SYNCS.PHASECHK.TRANS64.TRYWAIT P0, [R7+URZ], R0 ;  /* 0x00000000070075a7 */ /* 0x000e24000800017f */
[----:B0-----:R-:W-:Y:S05]  /*1b580*/  @!P0 BRA `(.L_x_562) ;  /* 0x0000000000c88947 */ /* 0x001fea0003800000 */
.L_x_572:
[----:B0-----:R-:W-:-:S05]  /*1b590*/  VIADD R0, R6, 0x1 ;  /* 0x0000000106007836 */ /* 0x001fca0000000000 */
[----:B------:R-:W-:-:S04]  /*1b5a0*/  ISETP.NE.AND P0, PT, R0, 0x3, PT ;  /* 0x000000030000780c */ /* 0x000fc80003f05270 */
[----:B------:R-:W-:Y:S02]  /*1b5b0*/  SEL R2, RZ, 0x1, P0 ;  /* 0x00000001ff027807 */ /* 0x000fe40000000000 */
[----:B------:R-:W-:Y:S02]  /*1b5c0*/  SEL R0, R0, RZ, P0 ;  /* 0x000000ff00007207 */ /* 0x000fe40000000000 */
[----:B------:R-:W-:-:S03]  /*1b5d0*/  LOP3.LUT R2, R5, R2, RZ, 0x3c, !PT ;  /* 0x0000000205027212 */ /* 0x000fc600078e3cff */
[----:B------:R-:W-:Y:S01]  /*1b5e0*/  IMAD R3, R0, 0x8, R3 ;  /* 0x0000000800037824 */ /* 0x000fe200078e0203 */
[----:B------:R-:W-:-:S07]  /*1b5f0*/  SHF.L.U32 R0, R2, 0x1f, RZ ;  /* 0x0000001f02007819 */ /* 0x000fce00000006ff */
.L_x_563:
[----:B0-----:R0:W1:Y:S02]  /*1b600*/  SYNCS.PHASECHK.TRANS64.TRYWAIT P0, [R3+URZ], R0 ;  /* 0x00000000030075a7 */ /* 0x001064000800017f */
[----:B-1----:R-:W-:Y:S05]  /*1b610*/  @!P0 NANOSLEEP.SYNCS 0x989680 ;  /* 0x009896800000895d */ /* 0x002fea0003900000 */
[----:B------:R-:W1:Y:S02]  /*1b620*/  @!P0 SYNCS.PHASECHK.TRANS64 P0, [R3+URZ], R0 ;  /* 0x00000000030085a7 */ /* 0x000e64000800007f */
[----:B-1----:R-:W-:Y:S05]  /*1b630*/  @!P0 BRA `(.L_x_563) ;  /* 0xfffffffc00f08947 */ /* 0x002fea000383ffff */
.L_x_559:
[----:B------:R-:W-:Y:S05]  /*1b640*/  BSYNC B0 ;  /* 0x0000000000007941 */ /* 0x000fea0003800000 */
.L_x_558:
[----:B------:R-:W-:Y:S05]  /*1b650*/  EXIT ;  /* 0x000000000000794d */ /* 0x000fea0003800000 */
.L_x_17:
[----:B-1----:R1:W4:Y:S02]  /*1b660*/  SYNCS.PHASECHK.TRANS64.TRYWAIT P1, [R3+URZ], R0 ;  /* 0x00000000030075a7 */ /* 0x002324000802017f */
[----:B----4-:R-:W-:Y:S05]  /*1b670*/  @!P1 NANOSLEEP.SYNCS 0x989680 ;  /* 0x009896800000995d */ /* 0x010fea0003900000 */
[----:B------:R-:W4:Y:S02]  /*1b680*/  @!P1 SYNCS.PHASECHK.TRANS64 P1, [R3+URZ], R0 ;  /* 0x00000000030095a7 */ /* 0x000f24000802007f */
[----:B----4-:R-:W-:Y:S05]  /*1b690*/  @!P1 BRA `(.L_x_17) ;  /* 0xfffffffc00f09947 */ /* 0x010fea000383ffff */
[----:B------:R-:W-:Y:S05]  /*1b6a0*/  BRA `(.L_x_16) ;  /* 0xfffffe5c00547947 */ /* 0x000fea000383ffff */
.L_x_22:
[----:B-1----:R-:W-:-:S04]  /*1b6b0*/  MOV R5, UR8 ;  /* 0x0000000800057c02 */ /* 0x002fc80008000f00 */
[----:B------:R1:W2:Y:S03]  /*1b6c0*/  SYNCS.PHASECHK.TRANS64.TRYWAIT P1, [R5+URZ], R4 ;  /* 0x00000004050075a7 */ /* 0x0002a6000802017f */
[----:B--2---:R-:W-:Y:S05]  /*1b6d0*/  @!P1 NANOSLEEP.SYNCS 0x989680 ;  /* 0x009896800000995d */ /* 0x004fea0003900000 */
[----:B------:R-:W2:Y:S02]  /*1b6e0*/  @!P1 SYNCS.PHASECHK.TRANS64 P1, [R5+URZ], R4 ;  /* 0x00000004050095a7 */ /* 0x000ea4000802007f */
[----:B--2---:R-:W-:Y:S05]  /*1b6f0*/  @!P1 BRA `(.L_x_22) ;  /* 0xfffffffc00ec9947 */ /* 0x004fea000383ffff */
[----:B------:R-:W-:Y:S05]  /*1b700*/  BRA `(.L_x_21) ;  /* 0xfffffe9000cc7947 */ /* 0x000fea000383ffff */
.L_x_545:
[----:B------:R-:W-:Y:S01]  /*1b710*/  BSSY B1, `(.L_x_564) ;  /* 0x0000006000017945 */ /* 0x000fe20003800000 */
[----:B------:R-:W-:-:S07]  /*1b720*/  IMAD.MOV.U32 R15, RZ, RZ, -0x1 ;  /* 0xffffffffff0f7424 */ /* 0x000fce00078e00ff */
[----:B------:R-:W-:Y:S05]  /*1b730*/  WARPSYNC.COLLECTIVE R15, `(.L_x_565) ;  /* 0x000000000f0c7348 */ /* 0x000fea0003c00000 */
[----:B------:R-:W-:Y:S02]  /*1b740*/  ELECT P6, UR62, PT ;  /* 0x00000000003e782f */ /* 0x000fe400038c0000 */
[----:B------:R-:W-:Y:S01]  /*1b750*/  MOV R14, UR62 ;  /* 0x0000003e000e7c02 */ /* 0x000fe20008000f00 */
[----:B------:R-:W-:Y:S10]  /*1b760*/  ENDCOLLECTIVE ;  /* 0x000000000000791b */ /* 0x000ff40003800000 */
.L_x_565:
[----:B------:R-:W-:Y:S05]  /*1b770*/  BSYNC B1 ;  /* 0x0000000000017941 */ /* 0x000fea0003800000 */
.L_x_564:
[----:B------:R-:W-:Y:S05]  /*1b780*/  BRA `(.L_x_566) ;  /* 0xfffffff000407947 */ /* 0x000fea000383ffff */
.L_x_548:
[----:B0-----:R0:W1:Y:S02]  /*1b790*/  SYNCS.PHASECHK.TRANS64.TRYWAIT P1, [R10+URZ+0x18], R5 ;  /* 0x000018050a0075a7 */ /* 0x001064000802017f */
[----:B-1----:R-:W-:Y:S05]  /*1b7a0*/  @!P1 NANOSLEEP.SYNCS 0x989680 ;  /* 0x009896800000995d */ /* 0x002fea0003900000 */
[----:B------:R-:W1:Y:S02]  /*1b7b0*/  @!P1 SYNCS.PHASECHK.TRANS64 P1, [R10+URZ+0x18], R5 ;  /* 0x000018050a0095a7 */ /* 0x000e64000802007f */
[----:B-1----:R-:W-:Y:S05]  /*1b7c0*/  @!P1 BRA `(.L_x_548) ;  /* 0xfffffffc00f09947 */ /* 0x002fea000383ffff */
[----:B------:R-:W-:Y:S05]  /*1b7d0*/  BRA `(.L_x_567) ;  /* 0xfffffff000747947 */ /* 0x000fea000383ffff */
.L_x_557:
[----:B------:R-:W-:Y:S01]  /*1b7e0*/  BSSY B0, `(.L_x_568) ;  /* 0x0000006000007945 */ /* 0x000fe20003800000 */
[----:B------:R-:W-:-:S07]  /*1b7f0*/  IMAD.MOV.U32 R15, RZ, RZ, -0x1 ;  /* 0xffffffffff0f7424 */ /* 0x000fce00078e00ff */
[----:B------:R-:W-:Y:S05]  /*1b800*/  WARPSYNC.COLLECTIVE R15, `(.L_x_569) ;  /* 0x000000000f0c7348 */ /* 0x000fea0003c00000 */
[----:B------:R-:W-:Y:S02]  /*1b810*/  ELECT P6, UR62, PT ;  /* 0x00000000003e782f */ /* 0x000fe400038c0000 */
[----:B------:R-:W-:Y:S01]  /*1b820*/  MOV R14, UR62 ;  /* 0x0000003e000e7c02 */ /* 0x000fe20008000f00 */
[----:B------:R-:W-:Y:S10]  /*1b830*/  ENDCOLLECTIVE ;  /* 0x000000000000791b */ /* 0x000ff40003800000 */
.L_x_569:
[----:B------:R-:W-:Y:S05]  /*1b840*/  BSYNC B0 ;  /* 0x0000000000007941 */ /* 0x000fea0003800000 */
.L_x_568:
[----:B------:R-:W-:Y:S05]  /*1b850*/  BRA `(.L_x_570) ;  /* 0xfffffff800ec7947 */ /* 0x000fea000383ffff */
.L_x_561:
[----:B0-----:R0:W1:Y:S02]  /*1b860*/  SYNCS.PHASECHK.TRANS64.TRYWAIT P0, [R5+URZ], R2 ;  /* 0x00000002050075a7 */ /* 0x001064000800017f */
[----:B-1----:R-:W-:Y:S05]  /*1b870*/  @!P0 NANOSLEEP.SYNCS 0x989680 ;  /* 0x009896800000895d */ /* 0x002fea0003900000 */
[----:B------:R-:W1:Y:S02]  /*1b880*/  @!P0 SYNCS.PHASECHK.TRANS64 P0, [R5+URZ], R2 ;  /* 0x00000002050085a7 */ /* 0x000e64000800007f */
[----:B-1----:R-:W-:Y:S05]  /*1b890*/  @!P0 BRA `(.L_x_561) ;  /* 0xfffffffc00f08947 */ /* 0x002fea000383ffff */
[----:B------:R-:W-:Y:S05]  /*1b8a0*/  BRA `(.L_x_571) ;  /* 0xfffffffc00147947 */ /* 0x000fea000383ffff */
.L_x_562:
[----:B0-----:R0:W1:Y:S02]  /*1b8b0*/  SYNCS.PHASECHK.TRANS64.TRYWAIT P0, [R7+URZ], R0 ;  /* 0x00000000070075a7 */ /* 0x001064000800017f */
[----:B-1----:R-:W-:Y:S05]  /*1b8c0*/  @!P0 NANOSLEEP.SYNCS 0x989680 ;  /* 0x009896800000895d */ /* 0x002fea0003900000 */
[----:B------:R-:W1:Y:S02]  /*1b8d0*/  @!P0 SYNCS.PHASECHK.TRANS64 P0, [R7+URZ], R0 ;  /* 0x00000000070085a7 */ /* 0x000e64000800007f */
[----:B-1----:R-:W-:Y:S05]  /*1b8e0*/  @!P0 BRA `(.L_x_562) ;  /* 0xfffffffc00f08947 */ /* 0x002fea000383ffff */
[----:B------:R-:W-:Y:S05]  /*1b8f0*/  BRA `(.L_x_572) ;  /* 0xfffffffc00247947 */ /* 0x000fea000383ffff */
.L_x_573:
[----:B------:R-:W-:-:S00]  /*1b900*/  BRA `(.L_x_573) ;  /* 0xfffffffc00fc7947 */ /* 0x000fc0000383ffff */
[----:B------:R-:W-:-:S00]  /*1b910*/  NOP ;  /* 0x0000000000007918 */ /* 0x000fc00000000000 */
        /* <DEDUP_REMOVED lines=14> */
.L_x_574:


//--------------------- .nv.global.init           --------------------------
	.section	.nv.global.init,"aw",@progbits
.nv.global.init:
	.type		$str$22,@object
	.size		$str$22,($str$23 - $str$22)
$str$22:
        /*0000*/ 	.byte	0x6b, 0x5f, 0x74, 0x69, 0x6c, 0x65, 0x5f, 0x63, 0x6f, 0x75, 0x6e, 0x74, 0x20, 0x3e, 0x3d, 0x20
        /*0010*/ 	.byte	0x31, 0x00
	.type		$str$23,@object
	.size		$str$23,(__unnamed_1 - $str$23)
$str$23:
        /*0012*/ 	.byte	0x2f, 0x74, 0x6d, 0x70, 0x2f, 0x63, 0x75, 0x74, 0x6c, 0x61, 0x73, 0x73, 0x5f, 0x73, 0x77, 0x65
        /*0022*/ 	.byte	0x65, 0x70, 0x5f, 0x73, 0x72, 0x63, 0x2f, 0x69, 0x6e, 0x63, 0x6c, 0x75, 0x64, 0x65, 0x2f, 0x63
        /*0032*/ 	.byte	0x75, 0x74, 0x6c, 0x61, 0x73, 0x73, 0x2f, 0x67, 0x65, 0x6d, 0x6d, 0x2f, 0x63, 0x6f, 0x6c, 0x6c
        /*0042*/ 	.byte	0x65, 0x63, 0x74, 0x69, 0x76, 0x65, 0x2f, 0x73, 0x6d, 0x39, 0x30, 0x5f, 0x6d, 0x6d, 0x61, 0x5f
        /*0052*/ 	.byte	0x74, 0x6d, 0x61, 0x5f, 0x67, 0x6d, 0x6d, 0x61, 0x5f, 0x73, 0x73, 0x5f, 0x77, 0x61, 0x72, 0x70
        /*0062*/ 	.byte	0x73, 0x70, 0x65, 0x63, 0x69, 0x61, 0x6c, 0x69, 0x7a, 0x65, 0x64, 0x2e, 0x68, 0x70, 0x70, 0x00
	.type		__unnamed_1,@object
	.size		__unnamed_1,(.L_0 - __unnamed_1)
__unnamed_1:
        /* <DEDUP_REMOVED lines=181> */
        /*0bc2*/ 	.byte	0x65, 0x6e, 0x74, 0x69, 0x74, 0x79, 0x5d, 0x00
.L_0:


//--------------------- .nv.shared._ZN7cutlass13device_kernelINS_4gemm6kernel13GemmUniversalIN4cute5tupleIJiiiiEEENS1_10collective13CollectiveMmaINS1_34MainloopSm90TmaGmmaWarpSpecializedILi3ENS5_IJNS4_1CILi1EEESB_SB_EEENS1_35KernelTmaWarpSpecializedCooperativeEEENS5_IJNSA_ILi256EEESF_NSA_ILi64EEEEEENS_10bfloat16_tENS5_IJlSB_lEEESI_SJ_NS4_8TiledMMAINS4_8MMA_AtomIJNS4_4SM904GMMA28MMA_64x256x16_F32BF16BF16_SSILNSN_5MajorE0ELSP_0ELNSN_7ScaleInE1ELSQ_1EEEEEENS4_6LayoutINS5_IJNSA_ILi2EEESB_SB_EEENS5_IJSB_NSA_ILi0EEESW_EEEEENS5_IJNS4_10UnderscoreESZ_SZ_EEEEENS4_13SM90_TMA_LOADENS4_14ComposedLayoutINS4_7SwizzleILi3ELi4ELi3EEENS4_18smem_ptr_flag_bitsILi16EEENST_INS5_IJNSA_ILi8EEESG_EEENS5_IJSG_SB_EEEEEEEvNS4_8identityES12_S1C_vS1D_EENS_8epilogue10collective6detail29Sm90TmaWarpSpecializedAdapterINS1G_15DefaultEpilogueISI_SJ_SJ_NS1F_6thread17LinearCombinationISI_Li1EffLNS1K_9ScaleType4KindE0ELNS_15FloatRoundStyleE2ESI_EENS1_15EpilogueDefaultEEEEEvvEEEEvNT_6ParamsE --------------------------
	.section	.nv.shared._ZN7cutlass13device_kernelINS_4gemm6kernel13GemmUniversalIN4cute5tupleIJiiiiEEENS1_10collective13CollectiveMmaINS1_34MainloopSm90TmaGmmaWarpSpecializedILi3ENS5_IJNS4_1CILi1EEESB_SB_EEENS1_35KernelTmaWarpSpecializedCooperativeEEENS5_IJNSA_ILi256EEESF_NSA_ILi64EEEEEENS_10bfloat16_tENS5_IJlSB_lEEESI_SJ_NS4_8TiledMMAINS4_8MMA_AtomIJNS4_4SM904GMMA28MMA_64x256x16_F32BF16BF16_SSILNSN_5MajorE0ELSP_0ELNSN_7ScaleInE1ELSQ_1EEEEEENS4_6LayoutINS5_IJNSA_ILi2EEESB_SB_EEENS5_IJSB_NSA_ILi0EEESW_EEEEENS5_IJNS4_10UnderscoreESZ_SZ_EEEEENS4_13SM90_TMA_LOADENS4_14ComposedLayoutINS4_7SwizzleILi3ELi4ELi3EEENS4_18smem_ptr_flag_bitsILi16EEENST_INS5_IJNSA_ILi8EEESG_EEENS5_IJSG_SB_EEEEEEEvNS4_8identityES12_S1C_vS1D_EENS_8epilogue10collective6detail29Sm90TmaWarpSpecializedAdapterINS1G_15DefaultEpilogueISI_SJ_SJ_NS1F_6thread17LinearCombinationISI_Li1EffLNS1K_9ScaleType4KindE0ELNS_15FloatRoundStyleE2ESI_EENS1_15EpilogueDefaultEEEEEvvEEEEvNT_6ParamsE,"aw",@nobits
	.sectionflags	@""
	.align	16
	.zero		1024


//--------------------- .nv.shared.reserved.0     --------------------------
	.section	.nv.shared.reserved.0,"aw",@nobits
	.weak		__nv_reservedSMEM_offset_0_alias
	.size		__nv_reservedSMEM_offset_0_alias, 0, 0
	.other		__nv_reservedSMEM_offset_0_alias,@"STO_CUDA_RESERVED_SHARED STV_DEFAULT"
__nv_reservedSMEM_offset_0_alias:
	.zero		0


//--------------------- .nv.global                --------------------------
	.section	.nv.global,"aw",@nobits
.nv.global:
	.type		_ZN40_INTERNAL_2fd299bd_4_k_cu_16210788_215634cute1_E,@object
	.size		_ZN40_INTERNAL_2fd299bd_4_k_cu_16210788_215634cute1_E,(_ZN40_INTERNAL_2fd299bd_4_k_cu_16210788_215634cuda3std3__45__cpo6cbeginE - _ZN40_INTERNAL_2fd299bd_4_k_cu_16210788_215634cute1_E)
_ZN40_INTERNAL_2fd299bd_4_k_cu_16210788_215634cute1_E:
	.zero		1
	.type		_ZN40_INTERNAL_2fd299bd_4_k_cu_16210788_215634cuda3std3__45__cpo6cbeginE,@object
	.size		_ZN40_INTERNAL_2fd299bd_4_k_cu_16210788_215634cuda3std3__45__cpo6cbeginE,(_ZN40_INTERNAL_2fd299bd_4_k_cu_16210788_215634cuda3std3__48in_placeE - _ZN40_INTERNAL_2fd299bd_4_k_cu_16210788_215634cuda3std3__45__cpo6cbeginE)
_ZN40_INTERNAL_2fd299bd_4_k_cu_16210788_215634cuda3std3__45__cpo6cbeginE:
	.zero		1
	.type		_ZN40_INTERNAL_2fd299bd_4_k_cu_16210788_215634cuda3std3__48in_placeE,@object
	.size		_ZN40_INTERNAL_2fd299bd_4_k_cu_16210788_215634cuda3std3__48in_placeE,(_ZN40_INTERNAL_2fd299bd_4_k_cu_16210788_215634cuda3std6ranges3__45__cpo9iter_moveE - _ZN40_INTERNAL_2fd299bd_4_k_cu_16210788_215634cuda3std3__48in_placeE)
_ZN40_INTERNAL_2fd299bd_4_k_cu_16210788_215634cuda3std3__48in_placeE:
	.zero		1
	.type		_ZN40_INTERNAL_2fd299bd_4_k_cu_16210788_215634cuda3std6ranges3__45__cpo9iter_moveE,@object
	.size		_ZN40_INTERNAL_2fd299bd_4_k_cu_16210788_215634cuda3std6ranges3__45__cpo9iter_moveE,(_ZN40_INTERNAL_2fd299bd_4_k_cu_16210788_215634cuda3std3__45__cpo5beginE - _ZN40_INTERNAL_2fd299bd_4_k_cu_16210788_215634cuda3std6ranges3__45__cpo9iter_moveE)
_ZN40_INTERNAL_2fd299bd_4_k_cu_16210788_215634cuda3std6ranges3__45__cpo9iter_moveE:
	.zero		1
	.type		_ZN40_INTERNAL_2fd299bd_4_k_cu_16210788_215634cuda3std3__45__cpo5beginE,@object
	.size		_ZN40_INTERNAL_2fd299bd_4_k_cu_16210788_215634cuda3std3__45__cpo5beginE,(_ZN40_INTERNAL_2fd299bd_4_k_cu_16210788_215634cuda3std3__442_GLOBAL__N__2fd299bd_4_k_cu_16210788_215636ignoreE - _ZN40_INTERNAL_2fd299bd_4_k_cu_16210788_215634cuda3std3__45__cpo5beginE)
_ZN40_INTERNAL_2fd299bd_4_k_cu_16210788_215634cuda3std3__45__cpo5beginE:
	.zero		1
	.type		_ZN40_INTERNAL_2fd299bd_4_k_cu_16210788_215634cuda3std3__442_GLOBAL__N__2fd299bd_4_k_cu_16210788_215636ignoreE,@object
	.size		_ZN40_INTERNAL_2fd299bd_4_k_cu_16210788_215634cuda3std3__442_GLOBAL__N__2fd299bd_4_k_cu_16210788_215636ignoreE,(_ZN40_INTERNAL_2fd299bd_4_k_cu_16210788_215634cute7productE - _ZN40_INTERNAL_2fd299bd_4_k_cu_16210788_215634cuda3std3__442_GLOBAL__N__2fd299bd_4_k_cu_16210788_215636ignoreE)
_ZN40_INTERNAL_2fd299bd_4_k_cu_16210788_215634cuda3std3__442_GLOBAL__N__2fd299bd_4_k_cu_16210788_215636ignoreE:
	.zero		1
	.type		_ZN40_INTERNAL_2fd299bd_4_k_cu_16210788_215634cute7productE,@object
	.size		_ZN40_INTERNAL_2fd299bd_4_k_cu_16210788_215634cute7productE,(_ZN40_INTERNAL_2fd299bd_4_k_cu_16210788_215634cuda3std3__45__cpo3endE - _ZN40_INTERNAL_2fd299bd_4_k_cu_16210788_215634cute7productE)
_ZN40_INTERNAL_2fd299bd_4_k_cu_16210788_215634cute7productE:
	.zero		1
	.type		_ZN40_INTERNAL_2fd299bd_4_k_cu_16210788_215634cuda3std3__45__cpo3endE,@object
	.size		_ZN40_INTERNAL_2fd299bd_4_k_cu_16210788_215634cuda3std3__45__cpo3endE,(_ZN40_INTERNAL_2fd299bd_4_k_cu_16210788_215634cuda3std3__419piecewise_constructE - _ZN40_INTERNAL_2fd299bd_4_k_cu_16210788_215634cuda3std3__45__cpo3endE)
_ZN40_INTERNAL_2fd299bd_4_k_cu_16210788_215634cuda3std3__45__cpo3endE:
	.zero		1
	.type		_ZN40_INTERNAL_2fd299bd_4_k_cu_16210788_215634cuda3std3__419piecewise_constructE,@object
	.size		_ZN40_INTERNAL_2fd299bd_4_k_cu_16210788_215634cuda3std3__419piecewise_constructE,(_ZN40_INTERNAL_2fd299bd_4_k_cu_16210788_215634cuda3std3__45__cpo4cendE - _ZN40_INTERNAL_2fd299bd_4_k_cu_16210788_215634cuda3std3__419piecewise_constructE)
_ZN40_INTERNAL_2fd299bd_4_k_cu_16210788_215634cuda3std3__419piecewise_constructE:
	.zero		1
	.type		_ZN40_INTERNAL_2fd299bd_4_k_cu_16210788_215634cuda3std3__45__cpo4cendE,@object
	.size		_ZN40_INTERNAL_2fd299bd_4_k_cu_16210788_215634cuda3std3__45__cpo4cendE,(_ZN40_INTERNAL_2fd299bd_4_k_cu_16210788_215634cuda3std6ranges3__45__cpo4swapE - _ZN40_INTERNAL_2fd299bd_4_k_cu_16210788_215634cuda3std3__45__cpo4cendE)
_ZN40_INTERNAL_2fd299bd_4_k_cu_16210788_215634cuda3std3__45__cpo4cendE:
	.zero		1
	.type		_ZN40_INTERNAL_2fd299bd_4_k_cu_16210788_215634cuda3std6ranges3__45__cpo4swapE,@object
	.size		_ZN40_INTERNAL_2fd299bd_4_k_cu_16210788_215634cuda3std6ranges3__45__cpo4swapE,(.L_8 - _ZN40_INTERNAL_2fd299bd_4_k_cu_16210788_215634cuda3std6ranges3__45__cpo4swapE)
_ZN40_INTERNAL_2fd299bd_4_k_cu_16210788_215634cuda3std6ranges3__45__cpo4swapE:
	.zero		1
.L_8:


//--------------------- .nv.constant0._ZN7cutlass13device_kernelINS_4gemm6kernel13GemmUniversalIN4cute5tupleIJiiiiEEENS1_10collective13CollectiveMmaINS1_34MainloopSm90TmaGmmaWarpSpecializedILi3ENS5_IJNS4_1CILi1EEESB_SB_EEENS1_35KernelTmaWarpSpecializedCooperativeEEENS5_IJNSA_ILi256EEESF_NSA_ILi64EEEEEENS_10bfloat16_tENS5_IJlSB_lEEESI_SJ_NS4_8TiledMMAINS4_8MMA_AtomIJNS4_4SM904GMMA28MMA_64x256x16_F32BF16BF16_SSILNSN_5MajorE0ELSP_0ELNSN_7ScaleInE1ELSQ_1EEEEEENS4_6LayoutINS5_IJNSA_ILi2EEESB_SB_EEENS5_IJSB_NSA_ILi0EEESW_EEEEENS5_IJNS4_10UnderscoreESZ_SZ_EEEEENS4_13SM90_TMA_LOADENS4_14ComposedLayoutINS4_7SwizzleILi3ELi4ELi3EEENS4_18smem_ptr_flag_bitsILi16EEENST_INS5_IJNSA_ILi8EEESG_EEENS5_IJSG_SB_EEEEEEEvNS4_8identityES12_S1C_vS1D_EENS_8epilogue10collective6detail29Sm90TmaWarpSpecializedAdapterINS1G_15DefaultEpilogueISI_SJ_SJ_NS1F_6thread17LinearCombinationISI_Li1EffLNS1K_9ScaleType4KindE0ELNS_15FloatRoundStyleE2ESI_EENS1_15EpilogueDefaultEEEEEvvEEEEvNT_6ParamsE --------------------------
	.section	.nv.constant0._ZN7cutlass13device_kernelINS_4gemm6kernel13GemmUniversalIN4cute5tupleIJiiiiEEENS1_10collective13CollectiveMmaINS1_34MainloopSm90TmaGmmaWarpSpecializedILi3ENS5_IJNS4_1CILi1EEESB_SB_EEENS1_35KernelTmaWarpSpecializedCooperativeEEENS5_IJNSA_ILi256EEESF_NSA_ILi64EEEEEENS_10bfloat16_tENS5_IJlSB_lEEESI_SJ_NS4_8TiledMMAINS4_8MMA_AtomIJNS4_4SM904GMMA28MMA_64x256x16_F32BF16BF16_SSILNSN_5MajorE0ELSP_0ELNSN_7ScaleInE1ELSQ_1EEEEEENS4_6LayoutINS5_IJNSA_ILi2EEESB_SB_EEENS5_IJSB_NSA_ILi0EEESW_EEEEENS5_IJNS4_10UnderscoreESZ_SZ_EEEEENS4_13SM90_TMA_LOADENS4_14ComposedLayoutINS4_7SwizzleILi3ELi4ELi3EEENS4_18smem_ptr_flag_bitsILi16EEENST_INS5_IJNSA_ILi8EEESG_EEENS5_IJSG_SB_EEEEEEEvNS4_8identityES12_S1C_vS1D_EENS_8epilogue10collective6detail29Sm90TmaWarpSpecializedAdapterINS1G_15DefaultEpilogueISI_SJ_SJ_NS1F_6thread17LinearCombinationISI_Li1EffLNS1K_9ScaleType4KindE0ELNS_15FloatRoundStyleE2ESI_EENS1_15EpilogueDefaultEEEEEvvEEEEvNT_6ParamsE,"a",@progbits
	.sectionflags	@""
	.align	4
.nv.constant0._ZN7cutlass13device_kernelINS_4gemm6kernel13GemmUniversalIN4cute5tupleIJiiiiEEENS1_10collective13CollectiveMmaINS1_34MainloopSm90TmaGmmaWarpSpecializedILi3ENS5_IJNS4_1CILi1EEESB_SB_EEENS1_35KernelTmaWarpSpecializedCooperativeEEENS5_IJNSA_ILi256EEESF_NSA_ILi64EEEEEENS_10bfloat16_tENS5_IJlSB_lEEESI_SJ_NS4_8TiledMMAINS4_8MMA_AtomIJNS4_4SM904GMMA28MMA_64x256x16_F32BF16BF16_SSILNSN_5MajorE0ELSP_0ELNSN_7ScaleInE1ELSQ_1EEEEEENS4_6LayoutINS5_IJNSA_ILi2EEESB_SB_EEENS5_IJSB_NSA_ILi0EEESW_EEEEENS5_IJNS4_10UnderscoreESZ_SZ_EEEEENS4_13SM90_TMA_LOADENS4_14ComposedLayoutINS4_7SwizzleILi3ELi4ELi3EEENS4_18smem_ptr_flag_bitsILi16EEENST_INS5_IJNSA_ILi8EEESG_EEENS5_IJSG_SB_EEEEEEEvNS4_8identityES12_S1C_vS1D_EENS_8epilogue10collective6detail29Sm90TmaWarpSpecializedAdapterINS1G_15DefaultEpilogueISI_SJ_SJ_NS1F_6thread17LinearCombinationISI_Li1EffLNS1K_9ScaleType4KindE0ELNS_15FloatRoundStyleE2ESI_EENS1_15EpilogueDefaultEEEEEvvEEEEvNT_6ParamsE:
	.zero		1664


//--------------------- SYMBOLS --------------------------

	.type		.nv.reservedSmem.offset0,@object
	.size		.nv.reservedSmem.offset0,0x4
	.type		__assertfail,@function
